//
// Generated by NVIDIA NVVM Compiler
//
// Compiler Build ID: CL-36424714
// Cuda compilation tools, release 13.0, V13.0.88
// Based on NVVM 20.0.0
//

.version 9.0
.target sm_100
.address_size 64

	// .globl	_Z9addKernelPiPKiS1_
.const .align 4 .u32 constAlpha = -16777216;
.const .align 4 .b8 constHueColorSpaceMat[36] = {15, 11, 149, 63, 0, 0, 0, 0, 186, 73, 204, 63, 15, 11, 149, 63, 2, 154, 200, 190, 197, 32, 80, 191, 15, 11, 149, 63, 206, 25, 1, 64};

.visible .entry _Z9addKernelPiPKiS1_(
	.param .u64 .ptr .align 1 _Z9addKernelPiPKiS1__param_0,
	.param .u64 .ptr .align 1 _Z9addKernelPiPKiS1__param_1,
	.param .u64 .ptr .align 1 _Z9addKernelPiPKiS1__param_2
)
{
	.reg .b32 	%r<5>;
	.reg .b64 	%rd<11>;

	ld.param.u64 	%rd1, [_Z9addKernelPiPKiS1__param_0];
	ld.param.u64 	%rd2, [_Z9addKernelPiPKiS1__param_1];
	ld.param.u64 	%rd3, [_Z9addKernelPiPKiS1__param_2];
	cvta.to.global.u64 	%rd4, %rd1;
	cvta.to.global.u64 	%rd5, %rd3;
	cvta.to.global.u64 	%rd6, %rd2;
	mov.u32 	%r1, %tid.x;
	mul.wide.u32 	%rd7, %r1, 4;
	add.s64 	%rd8, %rd6, %rd7;
	ld.global.u32 	%r2, [%rd8];
	add.s64 	%rd9, %rd5, %rd7;
	ld.global.u32 	%r3, [%rd9];
	add.s32 	%r4, %r3, %r2;
	add.s64 	%rd10, %rd4, %rd7;
	st.global.u32 	[%rd10], %r4;
	ret;

}
	// .globl	_Z16NV12ToRGB_drvapiPjmS_mjj
.visible .entry _Z16NV12ToRGB_drvapiPjmS_mjj(
	.param .u64 .ptr .align 1 _Z16NV12ToRGB_drvapiPjmS_mjj_param_0,
	.param .u64 _Z16NV12ToRGB_drvapiPjmS_mjj_param_1,
	.param .u64 .ptr .align 1 _Z16NV12ToRGB_drvapiPjmS_mjj_param_2,
	.param .u64 _Z16NV12ToRGB_drvapiPjmS_mjj_param_3,
	.param .u32 _Z16NV12ToRGB_drvapiPjmS_mjj_param_4,
	.param .u32 _Z16NV12ToRGB_drvapiPjmS_mjj_param_5
)
{
	.reg .pred 	%p<6>;
	.reg .b16 	%rs<12>;
	.reg .b32 	%r<34>;
	.reg .b64 	%rd<21>;
	.reg .b64 	%fd<8>;

	ld.param.u64 	%rd3, [_Z16NV12ToRGB_drvapiPjmS_mjj_param_0];
	ld.param.u64 	%rd5, [_Z16NV12ToRGB_drvapiPjmS_mjj_param_1];
	ld.param.u64 	%rd4, [_Z16NV12ToRGB_drvapiPjmS_mjj_param_2];
	ld.param.u32 	%r4, [_Z16NV12ToRGB_drvapiPjmS_mjj_param_4];
	ld.param.u32 	%r5, [_Z16NV12ToRGB_drvapiPjmS_mjj_param_5];
	mov.u32 	%r7, %ctaid.x;
	mov.u32 	%r8, %ntid.x;
	mov.u32 	%r9, %tid.x;
	mad.lo.s32 	%r1, %r7, %r8, %r9;
	mov.u32 	%r10, %ctaid.y;
	mov.u32 	%r11, %ntid.y;
	mov.u32 	%r12, %tid.y;
	mad.lo.s32 	%r13, %r10, %r11, %r12;
	cvt.u32.u64 	%r3, %rd5;
	cvt.u64.u32 	%rd6, %r5;
	mul.lo.s64 	%rd1, %rd5, %rd6;
	setp.ge.u32 	%p1, %r1, %r4;
	setp.ge.u32 	%p2, %r13, %r5;
	or.pred  	%p3, %p1, %p2;
	@%p3 bra 	$L__BB1_6;
	cvta.to.global.u64 	%rd7, %rd3;
	add.s64 	%rd2, %rd7, %rd1;
	mad.lo.s32 	%r14, %r13, %r3, %r1;
	cvt.s64.s32 	%rd8, %r14;
	add.s64 	%rd9, %rd7, %rd8;
	ld.global.u8 	%rs1, [%rd9];
	and.b32  	%r15, %r1, 1;
	setp.eq.b32 	%p4, %r15, 1;
	@%p4 bra 	$L__BB1_3;
	shr.u32 	%r19, %r13, 1;
	mad.lo.s32 	%r20, %r19, %r3, %r1;
	cvt.s64.s32 	%rd12, %r20;
	add.s64 	%rd13, %rd2, %rd12;
	ld.global.u8 	%rs10, [%rd13];
	ld.global.u8 	%rs11, [%rd13+1];
	bra.uni 	$L__BB1_5;
$L__BB1_3:
	and.b32  	%r16, %r1, -2147483647;
	setp.ne.s32 	%p5, %r16, 1;
	@%p5 bra 	$L__BB1_5;
	shr.u32 	%r17, %r13, 1;
	mad.lo.s32 	%r18, %r17, %r3, %r1;
	cvt.s64.s32 	%rd10, %r18;
	add.s64 	%rd11, %rd2, %rd10;
	ld.global.u8 	%rs10, [%rd11+-1];
	ld.global.u8 	%rs11, [%rd11];
$L__BB1_5:
	cvta.to.global.u64 	%rd14, %rd4;
	cvt.rn.f64.u16 	%fd1, %rs1;
	cvt.u32.u16 	%r21, %rs11;
	and.b32  	%r22, %r21, 255;
	add.s32 	%r23, %r22, -128;
	cvt.rn.f64.s32 	%fd2, %r23;
	fma.rn.f64 	%fd3, %fd2, 0d3FF66E978D4FDF3B, %fd1;
	cvt.rzi.u32.f64 	%r24, %fd3;
	mad.lo.s32 	%r25, %r4, %r13, %r1;
	mul.lo.s32 	%r26, %r25, 3;
	add.s32 	%r27, %r26, 2;
	cvt.u64.u32 	%rd15, %r27;
	add.s64 	%rd16, %rd14, %rd15;
	st.global.u8 	[%rd16], %r24;
	cvt.u32.u16 	%r28, %rs10;
	and.b32  	%r29, %r28, 255;
	add.s32 	%r30, %r29, -128;
	cvt.rn.f64.s32 	%fd4, %r30;
	fma.rn.f64 	%fd5, %fd4, 0dBFD60639D5E4A383, %fd1;
	fma.rn.f64 	%fd6, %fd2, 0dBFE6DA3C21187E7C, %fd5;
	cvt.rzi.u32.f64 	%r31, %fd6;
	add.s32 	%r32, %r26, 1;
	cvt.u64.u32 	%rd17, %r32;
	add.s64 	%rd18, %rd14, %rd17;
	st.global.u8 	[%rd18], %r31;
	fma.rn.f64 	%fd7, %fd4, 0d3FFC5A1CAC083127, %fd1;
	cvt.rzi.u32.f64 	%r33, %fd7;
	cvt.u64.u32 	%rd19, %r26;
	add.s64 	%rd20, %rd14, %rd19;
	st.global.u8 	[%rd20], %r33;
$L__BB1_6:
	ret;

}
	// .globl	_Z17NV12ToARGB_drvapiPjmS_mjj
.visible .entry _Z17NV12ToARGB_drvapiPjmS_mjj(
	.param .u64 .ptr .align 1 _Z17NV12ToARGB_drvapiPjmS_mjj_param_0,
	.param .u64 _Z17NV12ToARGB_drvapiPjmS_mjj_param_1,
	.param .u64 .ptr .align 1 _Z17NV12ToARGB_drvapiPjmS_mjj_param_2,
	.param .u64 _Z17NV12ToARGB_drvapiPjmS_mjj_param_3,
	.param .u32 _Z17NV12ToARGB_drvapiPjmS_mjj_param_4,
	.param .u32 _Z17NV12ToARGB_drvapiPjmS_mjj_param_5
)
{
	.reg .pred 	%p<7>;
	.reg .b16 	%rs<12>;
	.reg .b32 	%r<82>;
	.reg .b32 	%f<41>;
	.reg .b64 	%rd<27>;

	ld.param.u64 	%rd3, [_Z17NV12ToARGB_drvapiPjmS_mjj_param_0];
	ld.param.u32 	%r2, [_Z17NV12ToARGB_drvapiPjmS_mjj_param_1];
	ld.param.u64 	%rd2, [_Z17NV12ToARGB_drvapiPjmS_mjj_param_2];
	ld.param.u64 	%rd4, [_Z17NV12ToARGB_drvapiPjmS_mjj_param_3];
	ld.param.u32 	%r21, [_Z17NV12ToARGB_drvapiPjmS_mjj_param_4];
	ld.param.u32 	%r20, [_Z17NV12ToARGB_drvapiPjmS_mjj_param_5];
	cvta.to.global.u64 	%rd1, %rd3;
	shr.u64 	%rd5, %rd4, 2;
	cvt.u32.u64 	%r1, %rd5;
	mov.u32 	%r22, %ctaid.x;
	mov.u32 	%r23, %ntid.x;
	mul.lo.s32 	%r24, %r23, %r22;
	shl.b32 	%r25, %r24, 1;
	mov.u32 	%r26, %tid.x;
	shl.b32 	%r27, %r26, 1;
	add.s32 	%r3, %r25, %r27;
	mov.u32 	%r28, %ctaid.y;
	mov.u32 	%r29, %ntid.y;
	mov.u32 	%r30, %tid.y;
	mad.lo.s32 	%r4, %r28, %r29, %r30;
	setp.ge.u32 	%p1, %r3, %r21;
	setp.ge.u32 	%p2, %r4, %r20;
	or.pred  	%p3, %p1, %p2;
	@%p3 bra 	$L__BB2_7;
	mad.lo.s32 	%r31, %r4, %r2, %r3;
	cvt.u64.u32 	%rd6, %r31;
	add.s64 	%rd7, %rd1, %rd6;
	ld.global.u8 	%r5, [%rd7];
	add.s32 	%r32, %r31, 1;
	cvt.u64.u32 	%rd8, %r32;
	add.s64 	%rd9, %rd1, %rd8;
	ld.global.u8 	%r6, [%rd9];
	mul.lo.s32 	%r7, %r20, %r2;
	shr.u32 	%r8, %r4, 1;
	and.b32  	%r33, %r4, 1;
	setp.eq.b32 	%p4, %r33, 1;
	not.pred 	%p5, %p4;
	@%p5 bra 	$L__BB2_5;
	mad.lo.s32 	%r34, %r8, %r2, %r3;
	add.s32 	%r9, %r34, %r7;
	cvt.u64.u32 	%rd10, %r9;
	add.s64 	%rd11, %rd1, %rd10;
	ld.global.u8 	%r79, [%rd11];
	add.s32 	%r11, %r9, 1;
	cvt.u64.u32 	%rd12, %r11;
	add.s64 	%rd13, %rd1, %rd12;
	ld.global.u8 	%r80, [%rd13];
	shr.u32 	%r35, %r20, 1;
	add.s32 	%r36, %r35, -1;
	setp.ge.u32 	%p6, %r8, %r36;
	@%p6 bra 	$L__BB2_4;
	add.s32 	%r37, %r9, %r2;
	cvt.u64.u32 	%rd14, %r37;
	add.s64 	%rd15, %rd1, %rd14;
	ld.global.u8 	%rs1, [%rd15];
	cvt.u16.u32 	%rs2, %r79;
	add.s16 	%rs3, %rs2, %rs1;
	add.s16 	%rs4, %rs3, 1;
	shr.u16 	%rs5, %rs4, 1;
	cvt.u32.u16 	%r79, %rs5;
	add.s32 	%r38, %r11, %r2;
	cvt.u64.u32 	%rd16, %r38;
	add.s64 	%rd17, %rd1, %rd16;
	ld.global.u8 	%rs6, [%rd17];
	cvt.u16.u32 	%rs7, %r80;
	add.s16 	%rs8, %rs7, %rs6;
	add.s16 	%rs9, %rs8, 1;
	shr.u16 	%rs10, %rs9, 1;
	cvt.u32.u16 	%r80, %rs10;
$L__BB2_4:
	shl.b32 	%r39, %r79, 12;
	shl.b32 	%r40, %r80, 22;
	or.b32  	%r81, %r40, %r39;
	bra.uni 	$L__BB2_6;
$L__BB2_5:
	mad.lo.s32 	%r41, %r8, %r2, %r3;
	add.s32 	%r42, %r41, %r7;
	cvt.u64.u32 	%rd18, %r42;
	add.s64 	%rd19, %rd1, %rd18;
	ld.global.u8 	%rs11, [%rd19];
	mul.wide.u16 	%r43, %rs11, 4096;
	add.s32 	%r44, %r42, 1;
	cvt.u64.u32 	%rd20, %r44;
	add.s64 	%rd21, %rd1, %rd20;
	ld.global.u8 	%r45, [%rd21];
	shl.b32 	%r46, %r45, 22;
	or.b32  	%r81, %r46, %r43;
$L__BB2_6:
	cvta.to.global.u64 	%rd22, %rd2;
	and.b32  	%r47, %r81, 1023;
	shl.b32 	%r48, %r5, 2;
	or.b32  	%r49, %r47, %r48;
	shr.u32 	%r50, %r81, 10;
	and.b32  	%r51, %r50, 1023;
	shr.u32 	%r52, %r81, 20;
	shl.b32 	%r53, %r6, 2;
	or.b32  	%r54, %r47, %r53;
	cvt.rn.f32.u32 	%f1, %r49;
	add.s32 	%r55, %r51, -512;
	cvt.rn.f32.s32 	%f2, %r55;
	add.s32 	%r56, %r52, -512;
	cvt.rn.f32.s32 	%f3, %r56;
	ld.const.f32 	%f4, [constHueColorSpaceMat];
	ld.const.f32 	%f5, [constHueColorSpaceMat+4];
	mul.f32 	%f6, %f5, %f2;
	fma.rn.f32 	%f7, %f4, %f1, %f6;
	ld.const.f32 	%f8, [constHueColorSpaceMat+8];
	fma.rn.f32 	%f9, %f8, %f3, %f7;
	ld.const.f32 	%f10, [constHueColorSpaceMat+12];
	ld.const.f32 	%f11, [constHueColorSpaceMat+16];
	mul.f32 	%f12, %f11, %f2;
	fma.rn.f32 	%f13, %f10, %f1, %f12;
	ld.const.f32 	%f14, [constHueColorSpaceMat+20];
	fma.rn.f32 	%f15, %f14, %f3, %f13;
	ld.const.f32 	%f16, [constHueColorSpaceMat+24];
	ld.const.f32 	%f17, [constHueColorSpaceMat+28];
	mul.f32 	%f18, %f17, %f2;
	fma.rn.f32 	%f19, %f16, %f1, %f18;
	ld.const.f32 	%f20, [constHueColorSpaceMat+32];
	fma.rn.f32 	%f21, %f20, %f3, %f19;
	cvt.rn.f32.u32 	%f22, %r54;
	fma.rn.f32 	%f23, %f4, %f22, %f6;
	fma.rn.f32 	%f24, %f8, %f3, %f23;
	fma.rn.f32 	%f25, %f10, %f22, %f12;
	fma.rn.f32 	%f26, %f14, %f3, %f25;
	fma.rn.f32 	%f27, %f16, %f22, %f18;
	fma.rn.f32 	%f28, %f20, %f3, %f27;
	max.f32 	%f29, %f9, 0f00000000;
	min.f32 	%f30, %f29, 0f447FC000;
	max.f32 	%f31, %f15, 0f00000000;
	min.f32 	%f32, %f31, 0f447FC000;
	max.f32 	%f33, %f21, 0f00000000;
	min.f32 	%f34, %f33, 0f447FC000;
	cvt.rzi.u32.f32 	%r57, %f30;
	shr.u32 	%r58, %r57, 2;
	cvt.rzi.u32.f32 	%r59, %f32;
	shl.b32 	%r60, %r59, 6;
	and.b32  	%r61, %r60, -256;
	or.b32  	%r62, %r61, %r58;
	cvt.rzi.u32.f32 	%r63, %f34;
	shl.b32 	%r64, %r63, 14;
	and.b32  	%r65, %r64, -65536;
	or.b32  	%r66, %r62, %r65;
	mad.lo.s32 	%r67, %r4, %r1, %r3;
	mul.wide.u32 	%rd23, %r67, 4;
	add.s64 	%rd24, %rd22, %rd23;
	st.global.u32 	[%rd24], %r66;
	max.f32 	%f35, %f24, 0f00000000;
	min.f32 	%f36, %f35, 0f447FC000;
	max.f32 	%f37, %f26, 0f00000000;
	min.f32 	%f38, %f37, 0f447FC000;
	max.f32 	%f39, %f28, 0f00000000;
	min.f32 	%f40, %f39, 0f447FC000;
	cvt.rzi.u32.f32 	%r68, %f36;
	shr.u32 	%r69, %r68, 2;
	cvt.rzi.u32.f32 	%r70, %f38;
	shl.b32 	%r71, %r70, 6;
	and.b32  	%r72, %r71, -256;
	or.b32  	%r73, %r72, %r69;
	cvt.rzi.u32.f32 	%r74, %f40;
	shl.b32 	%r75, %r74, 14;
	and.b32  	%r76, %r75, -65536;
	or.b32  	%r77, %r73, %r76;
	add.s32 	%r78, %r67, 1;
	mul.wide.u32 	%rd25, %r78, 4;
	add.s64 	%rd26, %rd22, %rd25;
	st.global.u32 	[%rd26], %r77;
$L__BB2_7:
	ret;

}
	// .globl	_Z17NV12ToRGB_drvapi2PjmS_mjj
.visible .entry _Z17NV12ToRGB_drvapi2PjmS_mjj(
	.param .u64 .ptr .align 1 _Z17NV12ToRGB_drvapi2PjmS_mjj_param_0,
	.param .u64 _Z17NV12ToRGB_drvapi2PjmS_mjj_param_1,
	.param .u64 .ptr .align 1 _Z17NV12ToRGB_drvapi2PjmS_mjj_param_2,
	.param .u64 _Z17NV12ToRGB_drvapi2PjmS_mjj_param_3,
	.param .u32 _Z17NV12ToRGB_drvapi2PjmS_mjj_param_4,
	.param .u32 _Z17NV12ToRGB_drvapi2PjmS_mjj_param_5
)
{
	.reg .pred 	%p<7>;
	.reg .b16 	%rs<12>;
	.reg .b32 	%r<74>;
	.reg .b32 	%f<41>;
	.reg .b64 	%rd<28>;

	ld.param.u64 	%rd3, [_Z17NV12ToRGB_drvapi2PjmS_mjj_param_0];
	ld.param.u32 	%r2, [_Z17NV12ToRGB_drvapi2PjmS_mjj_param_1];
	ld.param.u64 	%rd2, [_Z17NV12ToRGB_drvapi2PjmS_mjj_param_2];
	ld.param.u64 	%rd4, [_Z17NV12ToRGB_drvapi2PjmS_mjj_param_3];
	ld.param.u32 	%r21, [_Z17NV12ToRGB_drvapi2PjmS_mjj_param_4];
	ld.param.u32 	%r20, [_Z17NV12ToRGB_drvapi2PjmS_mjj_param_5];
	cvta.to.global.u64 	%rd1, %rd3;
	mul.hi.u64 	%rd5, %rd4, -6148914691236517205;
	shr.u64 	%rd6, %rd5, 1;
	cvt.u32.u64 	%r1, %rd6;
	mov.u32 	%r22, %ctaid.x;
	mov.u32 	%r23, %ntid.x;
	mul.lo.s32 	%r24, %r23, %r22;
	shl.b32 	%r25, %r24, 1;
	mov.u32 	%r26, %tid.x;
	shl.b32 	%r27, %r26, 1;
	add.s32 	%r3, %r25, %r27;
	mov.u32 	%r28, %ctaid.y;
	mov.u32 	%r29, %ntid.y;
	mov.u32 	%r30, %tid.y;
	mad.lo.s32 	%r4, %r28, %r29, %r30;
	setp.ge.u32 	%p1, %r3, %r21;
	setp.ge.u32 	%p2, %r4, %r20;
	or.pred  	%p3, %p1, %p2;
	@%p3 bra 	$L__BB3_7;
	mad.lo.s32 	%r31, %r4, %r2, %r3;
	cvt.u64.u32 	%rd7, %r31;
	add.s64 	%rd8, %rd1, %rd7;
	ld.global.u8 	%r5, [%rd8];
	add.s32 	%r32, %r31, 1;
	cvt.u64.u32 	%rd9, %r32;
	add.s64 	%rd10, %rd1, %rd9;
	ld.global.u8 	%r6, [%rd10];
	mul.lo.s32 	%r7, %r20, %r2;
	shr.u32 	%r8, %r4, 1;
	and.b32  	%r33, %r4, 1;
	setp.eq.b32 	%p4, %r33, 1;
	not.pred 	%p5, %p4;
	@%p5 bra 	$L__BB3_5;
	mad.lo.s32 	%r34, %r8, %r2, %r3;
	add.s32 	%r9, %r34, %r7;
	cvt.u64.u32 	%rd11, %r9;
	add.s64 	%rd12, %rd1, %rd11;
	ld.global.u8 	%r71, [%rd12];
	add.s32 	%r11, %r9, 1;
	cvt.u64.u32 	%rd13, %r11;
	add.s64 	%rd14, %rd1, %rd13;
	ld.global.u8 	%r72, [%rd14];
	shr.u32 	%r35, %r20, 1;
	add.s32 	%r36, %r35, -1;
	setp.ge.u32 	%p6, %r8, %r36;
	@%p6 bra 	$L__BB3_4;
	add.s32 	%r37, %r9, %r2;
	cvt.u64.u32 	%rd15, %r37;
	add.s64 	%rd16, %rd1, %rd15;
	ld.global.u8 	%rs1, [%rd16];
	cvt.u16.u32 	%rs2, %r71;
	add.s16 	%rs3, %rs2, %rs1;
	add.s16 	%rs4, %rs3, 1;
	shr.u16 	%rs5, %rs4, 1;
	cvt.u32.u16 	%r71, %rs5;
	add.s32 	%r38, %r11, %r2;
	cvt.u64.u32 	%rd17, %r38;
	add.s64 	%rd18, %rd1, %rd17;
	ld.global.u8 	%rs6, [%rd18];
	cvt.u16.u32 	%rs7, %r72;
	add.s16 	%rs8, %rs7, %rs6;
	add.s16 	%rs9, %rs8, 1;
	shr.u16 	%rs10, %rs9, 1;
	cvt.u32.u16 	%r72, %rs10;
$L__BB3_4:
	shl.b32 	%r39, %r71, 12;
	shl.b32 	%r40, %r72, 22;
	or.b32  	%r73, %r40, %r39;
	bra.uni 	$L__BB3_6;
$L__BB3_5:
	mad.lo.s32 	%r41, %r8, %r2, %r3;
	add.s32 	%r42, %r41, %r7;
	cvt.u64.u32 	%rd19, %r42;
	add.s64 	%rd20, %rd1, %rd19;
	ld.global.u8 	%rs11, [%rd20];
	mul.wide.u16 	%r43, %rs11, 4096;
	add.s32 	%r44, %r42, 1;
	cvt.u64.u32 	%rd21, %r44;
	add.s64 	%rd22, %rd1, %rd21;
	ld.global.u8 	%r45, [%rd22];
	shl.b32 	%r46, %r45, 22;
	or.b32  	%r73, %r46, %r43;
$L__BB3_6:
	cvta.to.global.u64 	%rd23, %rd2;
	and.b32  	%r47, %r73, 1023;
	shl.b32 	%r48, %r5, 2;
	or.b32  	%r49, %r47, %r48;
	shr.u32 	%r50, %r73, 10;
	and.b32  	%r51, %r50, 1023;
	shr.u32 	%r52, %r73, 20;
	shl.b32 	%r53, %r6, 2;
	or.b32  	%r54, %r47, %r53;
	cvt.rn.f32.u32 	%f1, %r49;
	add.s32 	%r55, %r51, -512;
	cvt.rn.f32.s32 	%f2, %r55;
	add.s32 	%r56, %r52, -512;
	cvt.rn.f32.s32 	%f3, %r56;
	ld.const.f32 	%f4, [constHueColorSpaceMat];
	ld.const.f32 	%f5, [constHueColorSpaceMat+4];
	mul.f32 	%f6, %f5, %f2;
	fma.rn.f32 	%f7, %f4, %f1, %f6;
	ld.const.f32 	%f8, [constHueColorSpaceMat+8];
	fma.rn.f32 	%f9, %f8, %f3, %f7;
	ld.const.f32 	%f10, [constHueColorSpaceMat+12];
	ld.const.f32 	%f11, [constHueColorSpaceMat+16];
	mul.f32 	%f12, %f11, %f2;
	fma.rn.f32 	%f13, %f10, %f1, %f12;
	ld.const.f32 	%f14, [constHueColorSpaceMat+20];
	fma.rn.f32 	%f15, %f14, %f3, %f13;
	ld.const.f32 	%f16, [constHueColorSpaceMat+24];
	ld.const.f32 	%f17, [constHueColorSpaceMat+28];
	mul.f32 	%f18, %f17, %f2;
	fma.rn.f32 	%f19, %f16, %f1, %f18;
	ld.const.f32 	%f20, [constHueColorSpaceMat+32];
	fma.rn.f32 	%f21, %f20, %f3, %f19;
	cvt.rn.f32.u32 	%f22, %r54;
	fma.rn.f32 	%f23, %f4, %f22, %f6;
	fma.rn.f32 	%f24, %f8, %f3, %f23;
	fma.rn.f32 	%f25, %f10, %f22, %f12;
	fma.rn.f32 	%f26, %f14, %f3, %f25;
	fma.rn.f32 	%f27, %f16, %f22, %f18;
	fma.rn.f32 	%f28, %f20, %f3, %f27;
	max.f32 	%f29, %f9, 0f00000000;
	min.f32 	%f30, %f29, 0f447FC000;
	cvt.rzi.u32.f32 	%r57, %f30;
	shr.u32 	%r58, %r57, 2;
	mad.lo.s32 	%r59, %r4, %r1, %r3;
	mul.wide.u32 	%rd24, %r59, 3;
	add.s64 	%rd25, %rd23, %rd24;
	st.global.u8 	[%rd25], %r58;
	max.f32 	%f31, %f15, 0f00000000;
	min.f32 	%f32, %f31, 0f447FC000;
	cvt.rzi.u32.f32 	%r60, %f32;
	shr.u32 	%r61, %r60, 2;
	st.global.u8 	[%rd25+1], %r61;
	max.f32 	%f33, %f21, 0f00000000;
	min.f32 	%f34, %f33, 0f447FC000;
	cvt.rzi.u32.f32 	%r62, %f34;
	shr.u32 	%r63, %r62, 2;
	st.global.u8 	[%rd25+2], %r63;
	max.f32 	%f35, %f24, 0f00000000;
	min.f32 	%f36, %f35, 0f447FC000;
	cvt.rzi.u32.f32 	%r64, %f36;
	shr.u32 	%r65, %r64, 2;
	add.s32 	%r66, %r59, 1;
	mul.wide.u32 	%rd26, %r66, 3;
	add.s64 	%rd27, %rd23, %rd26;
	st.global.u8 	[%rd27], %r65;
	max.f32 	%f37, %f26, 0f00000000;
	min.f32 	%f38, %f37, 0f447FC000;
	cvt.rzi.u32.f32 	%r67, %f38;
	shr.u32 	%r68, %r67, 2;
	st.global.u8 	[%rd27+1], %r68;
	max.f32 	%f39, %f28, 0f00000000;
	min.f32 	%f40, %f39, 0f447FC000;
	cvt.rzi.u32.f32 	%r69, %f40;
	shr.u32 	%r70, %r69, 2;
	st.global.u8 	[%rd27+2], %r70;
$L__BB3_7:
	ret;

}


// ===== COMPILED SASS (sm_100) =====

	.target	sm_100

	.elftype	@"ET_EXEC"


//--------------------- .note.nv.tkinfo           --------------------------
	.section	.note.nv.tkinfo,"",@"SHT_NOTE"
	.sectionflags	@"SHF_NOTE_NV_TKINFO"
	.tkinfo
        /*0018*/ 	.word	0x00000002
        /*0030*/ 	.string	""
        /*0030*/ 	.string	"ptxas"
        /*0030*/ 	.string	"Cuda compilation tools, release 13.0, V13.0.88"
        /*0030*/ 	.string	"Build cuda_13.0.r13.0/compiler.36424714_0"
        /*0030*/ 	.string	"-arch sm_100 -m 64 "



//--------------------- .note.nv.cuinfo           --------------------------
	.section	.note.nv.cuinfo,"",@"SHT_NOTE"
	.sectionflags	@"SHF_NOTE_NV_CUINFO"
        /*0018*/ 	.short	0x0002
        /*001a*/ 	.short	0x0064
        /*001c*/ 	.short	0x0082
	.zero		2


//--------------------- .nv.info                  --------------------------
	.section	.nv.info,"",@"SHT_CUDA_INFO"
	.align	4


	//----- nvinfo : EIATTR_REGCOUNT
	.align		4
        /*0000*/ 	.byte	0x04, 0x2f
        /*0002*/ 	.short	(.L_3 - .L_2)
	.align		4
.L_2:
        /*0004*/ 	.word	index@(_Z9addKernelPiPKiS1_)
        /*0008*/ 	.word	0x0000000c


	//----- nvinfo : EIATTR_FRAME_SIZE
	.align		4
.L_3:
        /*000c*/ 	.byte	0x04, 0x11
        /*000e*/ 	.short	(.L_5 - .L_4)
	.align		4
.L_4:
        /*0010*/ 	.word	index@(_Z9addKernelPiPKiS1_)
        /*0014*/ 	.word	0x00000000


	//----- nvinfo : EIATTR_REGCOUNT
	.align		4
.L_5:
        /*0018*/ 	.byte	0x04, 0x2f
        /*001a*/ 	.short	(.L_7 - .L_6)
	.align		4
.L_6:
        /*001c*/ 	.word	index@(_Z16NV12ToRGB_drvapiPjmS_mjj)
        /*0020*/ 	.word	0x00000012


	//----- nvinfo : EIATTR_FRAME_SIZE
	.align		4
.L_7:
        /*0024*/ 	.byte	0x04, 0x11
        /*0026*/ 	.short	(.L_9 - .L_8)
	.align		4
.L_8:
        /*0028*/ 	.word	index@(_Z16NV12ToRGB_drvapiPjmS_mjj)
        /*002c*/ 	.word	0x00000000


	//----- nvinfo : EIATTR_REGCOUNT
	.align		4
.L_9:
        /*0030*/ 	.byte	0x04, 0x2f
        /*0032*/ 	.short	(.L_11 - .L_10)
	.align		4
.L_10:
        /*0034*/ 	.word	index@(_Z17NV12ToARGB_drvapiPjmS_mjj)
        /*0038*/ 	.word	0x00000012


	//----- nvinfo : EIATTR_FRAME_SIZE
	.align		4
.L_11:
        /*003c*/ 	.byte	0x04, 0x11
        /*003e*/ 	.short	(.L_13 - .L_12)
	.align		4
.L_12:
        /*0040*/ 	.word	index@(_Z17NV12ToARGB_drvapiPjmS_mjj)
        /*0044*/ 	.word	0x00000000


	//----- nvinfo : EIATTR_REGCOUNT
	.align		4
.L_13:
        /*0048*/ 	.byte	0x04, 0x2f
        /*004a*/ 	.short	(.L_15 - .L_14)
	.align		4
.L_14:
        /*004c*/ 	.word	index@(_Z17NV12ToRGB_drvapi2PjmS_mjj)
        /*0050*/ 	.word	0x00000014


	//----- nvinfo : EIATTR_FRAME_SIZE
	.align		4
.L_15:
        /*0054*/ 	.byte	0x04, 0x11
        /*0056*/ 	.short	(.L_17 - .L_16)
	.align		4
.L_16:
        /*0058*/ 	.word	index@(_Z17NV12ToRGB_drvapi2PjmS_mjj)
        /*005c*/ 	.word	0x00000000


	//----- nvinfo : EIATTR_MIN_STACK_SIZE
	.align		4
.L_17:
        /*0060*/ 	.byte	0x04, 0x12
        /*0062*/ 	.short	(.L_19 - .L_18)
	.align		4
.L_18:
        /*0064*/ 	.word	index@(_Z17NV12ToRGB_drvapi2PjmS_mjj)
        /*0068*/ 	.word	0x00000000


	//----- nvinfo : EIATTR_MIN_STACK_SIZE
	.align		4
.L_19:
        /*006c*/ 	.byte	0x04, 0x12
        /*006e*/ 	.short	(.L_21 - .L_20)
	.align		4
.L_20:
        /*0070*/ 	.word	index@(_Z17NV12ToARGB_drvapiPjmS_mjj)
        /*0074*/ 	.word	0x00000000


	//----- nvinfo : EIATTR_MIN_STACK_SIZE
	.align		4
.L_21:
        /*0078*/ 	.byte	0x04, 0x12
        /*007a*/ 	.short	(.L_23 - .L_22)
	.align		4
.L_22:
        /*007c*/ 	.word	index@(_Z16NV12ToRGB_drvapiPjmS_mjj)
        /*0080*/ 	.word	0x00000000


	//----- nvinfo : EIATTR_MIN_STACK_SIZE
	.align		4
.L_23:
        /*0084*/ 	.byte	0x04, 0x12
        /*0086*/ 	.short	(.L_25 - .L_24)
	.align		4
.L_24:
        /*0088*/ 	.word	index@(_Z9addKernelPiPKiS1_)
        /*008c*/ 	.word	0x00000000
.L_25:


//--------------------- .nv.compat                --------------------------
	.section	.nv.compat,"",@"SHT_CUDA_COMPAT_INFO"
	.align	4
        /*0000*/ 	.byte	0x02, 0x09, 0x00, 0x00, 0x02, 0x02, 0x01, 0x00, 0x02, 0x05, 0x05, 0x00, 0x03, 0x07, 0x01, 0x01
        /*0010*/ 	.byte	0x02, 0x03, 0x00, 0x00, 0x02, 0x06, 0x01, 0x00, 0x04, 0x0b, 0x08, 0x00, 0x01, 0x00, 0x00, 0x00
        /*0020*/ 	.byte	0x00, 0x00, 0x00, 0x00


//--------------------- .nv.info._Z17NV12ToRGB_drvapi2PjmS_mjj --------------------------
	.section	.nv.info._Z17NV12ToRGB_drvapi2PjmS_mjj,"",@"SHT_CUDA_INFO"
	.sectionflags	@""
	.align	4


	//----- nvinfo : EIATTR_CUDA_API_VERSION
	.align		4
        /*0000*/ 	.byte	0x04, 0x37
        /*0002*/ 	.short	(.L_27 - .L_26)
.L_26:
        /*0004*/ 	.word	0x00000082


	//----- nvinfo : EIATTR_KPARAM_INFO
	.align		4
.L_27:
        /*0008*/ 	.byte	0x04, 0x17
        /*000a*/ 	.short	(.L_29 - .L_28)
.L_28:
        /*000c*/ 	.word	0x00000000
        /*0010*/ 	.short	0x0005
        /*0012*/ 	.short	0x0024
        /*0014*/ 	.byte	0x00, 0xf0, 0x11, 0x00


	//----- nvinfo : EIATTR_KPARAM_INFO
	.align		4
.L_29:
        /*0018*/ 	.byte	0x04, 0x17
        /*001a*/ 	.short	(.L_31 - .L_30)
.L_30:
        /*001c*/ 	.word	0x00000000
        /*0020*/ 	.short	0x0004
        /*0022*/ 	.short	0x0020
        /*0024*/ 	.byte	0x00, 0xf0, 0x11, 0x00


	//----- nvinfo : EIATTR_KPARAM_INFO
	.align		4
.L_31:
        /*0028*/ 	.byte	0x04, 0x17
        /*002a*/ 	.short	(.L_33 - .L_32)
.L_32:
        /*002c*/ 	.word	0x00000000
        /*0030*/ 	.short	0x0003
        /*0032*/ 	.short	0x0018
        /*0034*/ 	.byte	0x00, 0xf0, 0x21, 0x00


	//----- nvinfo : EIATTR_KPARAM_INFO
	.align		4
.L_33:
        /*0038*/ 	.byte	0x04, 0x17
        /*003a*/ 	.short	(.L_35 - .L_34)
.L_34:
        /*003c*/ 	.word	0x00000000
        /*0040*/ 	.short	0x0002
        /*0042*/ 	.short	0x0010
        /*0044*/ 	.byte	0x00, 0xf5, 0x21, 0x00


	//----- nvinfo : EIATTR_KPARAM_INFO
	.align		4
.L_35:
        /*0048*/ 	.byte	0x04, 0x17
        /*004a*/ 	.short	(.L_37 - .L_36)
.L_36:
        /*004c*/ 	.word	0x00000000
        /*0050*/ 	.short	0x0001
        /*0052*/ 	.short	0x0008
        /*0054*/ 	.byte	0x00, 0xf0, 0x21, 0x00


	//----- nvinfo : EIATTR_KPARAM_INFO
	.align		4
.L_37:
        /*0058*/ 	.byte	0x04, 0x17
        /*005a*/ 	.short	(.L_39 - .L_38)
.L_38:
        /*005c*/ 	.word	0x00000000
        /*0060*/ 	.short	0x0000
        /*0062*/ 	.short	0x0000
        /*0064*/ 	.byte	0x00, 0xf5, 0x21, 0x00


	//----- nvinfo : EIATTR_SPARSE_MMA_MASK
	.align		4
.L_39:
        /*0068*/ 	.byte	0x03, 0x50
        /*006a*/ 	.short	0x0000


	//----- nvinfo : EIATTR_MAXREG_COUNT
	.align		4
        /*006c*/ 	.byte	0x03, 0x1b
        /*006e*/ 	.short	0x00ff


	//----- nvinfo : EIATTR_MERCURY_ISA_VERSION
	.align		4
        /*0070*/ 	.byte	0x03, 0x5f
        /*0072*/ 	.short	0x0101


	//----- nvinfo : EIATTR_VRC_CTA_INIT_COUNT
	.align		4
        /*0074*/ 	.byte	0x02, 0x4a
	.zero		1
	.zero		1


	//----- nvinfo : EIATTR_EXIT_INSTR_OFFSETS
	.align		4
        /*0078*/ 	.byte	0x04, 0x1c
        /*007a*/ 	.short	(.L_41 - .L_40)


	//   ....[0]....
.L_40:
        /*007c*/ 	.word	0x000000d0


	//   ....[1]....
        /*0080*/ 	.word	0x00000940


	//----- nvinfo : EIATTR_CRS_STACK_SIZE
	.align		4
.L_41:
        /*0084*/ 	.byte	0x04, 0x1e
        /*0086*/ 	.short	(.L_43 - .L_42)
.L_42:
        /*0088*/ 	.word	0x00000000


	//----- nvinfo : EIATTR_CBANK_PARAM_SIZE
	.align		4
.L_43:
        /*008c*/ 	.byte	0x03, 0x19
        /*008e*/ 	.short	0x0028


	//----- nvinfo : EIATTR_PARAM_CBANK
	.align		4
        /*0090*/ 	.byte	0x04, 0x0a
        /*0092*/ 	.short	(.L_45 - .L_44)
	.align		4
.L_44:
        /*0094*/ 	.word	index@(.nv.constant0._Z17NV12ToRGB_drvapi2PjmS_mjj)
        /*0098*/ 	.short	0x0380
        /*009a*/ 	.short	0x0028


	//----- nvinfo : EIATTR_SW_WAR
	.align		4
.L_45:
        /*009c*/ 	.byte	0x04, 0x36
        /*009e*/ 	.short	(.L_47 - .L_46)
.L_46:
        /*00a0*/ 	.word	0x00000008
.L_47:


//--------------------- .nv.info._Z17NV12ToARGB_drvapiPjmS_mjj --------------------------
	.section	.nv.info._Z17NV12ToARGB_drvapiPjmS_mjj,"",@"SHT_CUDA_INFO"
	.sectionflags	@""
	.align	4


	//----- nvinfo : EIATTR_CUDA_API_VERSION
	.align		4
        /*0000*/ 	.byte	0x04, 0x37
        /*0002*/ 	.short	(.L_49 - .L_48)
.L_48:
        /*0004*/ 	.word	0x00000082


	//----- nvinfo : EIATTR_KPARAM_INFO
	.align		4
.L_49:
        /*0008*/ 	.byte	0x04, 0x17
        /*000a*/ 	.short	(.L_51 - .L_50)
.L_50:
        /*000c*/ 	.word	0x00000000
        /*0010*/ 	.short	0x0005
        /*0012*/ 	.short	0x0024
        /*0014*/ 	.byte	0x00, 0xf0, 0x11, 0x00


	//----- nvinfo : EIATTR_KPARAM_INFO
	.align		4
.L_51:
        /*0018*/ 	.byte	0x04, 0x17
        /*001a*/ 	.short	(.L_53 - .L_52)
.L_52:
        /*001c*/ 	.word	0x00000000
        /*0020*/ 	.short	0x0004
        /*0022*/ 	.short	0x0020
        /*0024*/ 	.byte	0x00, 0xf0, 0x11, 0x00


	//----- nvinfo : EIATTR_KPARAM_INFO
	.align		4
.L_53:
        /*0028*/ 	.byte	0x04, 0x17
        /*002a*/ 	.short	(.L_55 - .L_54)
.L_54:
        /*002c*/ 	.word	0x00000000
        /*0030*/ 	.short	0x0003
        /*0032*/ 	.short	0x0018
        /*0034*/ 	.byte	0x00, 0xf0, 0x21, 0x00


	//----- nvinfo : EIATTR_KPARAM_INFO
	.align		4
.L_55:
        /*0038*/ 	.byte	0x04, 0x17
        /*003a*/ 	.short	(.L_57 - .L_56)
.L_56:
        /*003c*/ 	.word	0x00000000
        /*0040*/ 	.short	0x0002
        /*0042*/ 	.short	0x0010
        /*0044*/ 	.byte	0x00, 0xf5, 0x21, 0x00


	//----- nvinfo : EIATTR_KPARAM_INFO
	.align		4
.L_57:
        /*0048*/ 	.byte	0x04, 0x17
        /*004a*/ 	.short	(.L_59 - .L_58)
.L_58:
        /*004c*/ 	.word	0x00000000
        /*0050*/ 	.short	0x0001
        /*0052*/ 	.short	0x0008
        /*0054*/ 	.byte	0x00, 0xf0, 0x21, 0x00


	//----- nvinfo : EIATTR_KPARAM_INFO
	.align		4
.L_59:
        /*0058*/ 	.byte	0x04, 0x17
        /*005a*/ 	.short	(.L_61 - .L_60)
.L_60:
        /*005c*/ 	.word	0x00000000
        /*0060*/ 	.short	0x0000
        /*0062*/ 	.short	0x0000
        /*0064*/ 	.byte	0x00, 0xf5, 0x21, 0x00


	//----- nvinfo : EIATTR_SPARSE_MMA_MASK
	.align		4
.L_61:
        /*0068*/ 	.byte	0x03, 0x50
        /*006a*/ 	.short	0x0000


	//----- nvinfo : EIATTR_MAXREG_COUNT
	.align		4
        /*006c*/ 	.byte	0x03, 0x1b
        /*006e*/ 	.short	0x00ff


	//----- nvinfo : EIATTR_MERCURY_ISA_VERSION
	.align		4
        /*0070*/ 	.byte	0x03, 0x5f
        /*0072*/ 	.short	0x0101


	//----- nvinfo : EIATTR_VRC_CTA_INIT_COUNT
	.align		4
        /*0074*/ 	.byte	0x02, 0x4a
	.zero		1
	.zero		1


	//----- nvinfo : EIATTR_EXIT_INSTR_OFFSETS
	.align		4
        /*0078*/ 	.byte	0x04, 0x1c
        /*007a*/ 	.short	(.L_63 - .L_62)


	//   ....[0]....
.L_62:
        /*007c*/ 	.word	0x000000d0


	//   ....[1]....
        /*0080*/ 	.word	0x000008d0


	//----- nvinfo : EIATTR_CRS_STACK_SIZE
	.align		4
.L_63:
        /*0084*/ 	.byte	0x04, 0x1e
        /*0086*/ 	.short	(.L_65 - .L_64)
.L_64:
        /*0088*/ 	.word	0x00000000


	//----- nvinfo : EIATTR_CBANK_PARAM_SIZE
	.align		4
.L_65:
        /*008c*/ 	.byte	0x03, 0x19
        /*008e*/ 	.short	0x0028


	//----- nvinfo : EIATTR_PARAM_CBANK
	.align		4
        /*0090*/ 	.byte	0x04, 0x0a
        /*0092*/ 	.short	(.L_67 - .L_66)
	.align		4
.L_66:
        /*0094*/ 	.word	index@(.nv.constant0._Z17NV12ToARGB_drvapiPjmS_mjj)
        /*0098*/ 	.short	0x0380
        /*009a*/ 	.short	0x0028


	//----- nvinfo : EIATTR_SW_WAR
	.align		4
.L_67:
        /*009c*/ 	.byte	0x04, 0x36
        /*009e*/ 	.short	(.L_69 - .L_68)
.L_68:
        /*00a0*/ 	.word	0x00000008
.L_69:


//--------------------- .nv.info._Z16NV12ToRGB_drvapiPjmS_mjj --------------------------
	.section	.nv.info._Z16NV12ToRGB_drvapiPjmS_mjj,"",@"SHT_CUDA_INFO"
	.sectionflags	@""
	.align	4


	//----- nvinfo : EIATTR_CUDA_API_VERSION
	.align		4
        /*0000*/ 	.byte	0x04, 0x37
        /*0002*/ 	.short	(.L_71 - .L_70)
.L_70:
        /*0004*/ 	.word	0x00000082


	//----- nvinfo : EIATTR_KPARAM_INFO
	.align		4
.L_71:
        /*0008*/ 	.byte	0x04, 0x17
        /*000a*/ 	.short	(.L_73 - .L_72)
.L_72:
        /*000c*/ 	.word	0x00000000
        /*0010*/ 	.short	0x0005
        /*0012*/ 	.short	0x0024
        /*0014*/ 	.byte	0x00, 0xf0, 0x11, 0x00


	//----- nvinfo : EIATTR_KPARAM_INFO
	.align		4
.L_73:
        /*0018*/ 	.byte	0x04, 0x17
        /*001a*/ 	.short	(.L_75 - .L_74)
.L_74:
        /*001c*/ 	.word	0x00000000
        /*0020*/ 	.short	0x0004
        /*0022*/ 	.short	0x0020
        /*0024*/ 	.byte	0x00, 0xf0, 0x11, 0x00


	//----- nvinfo : EIATTR_KPARAM_INFO
	.align		4
.L_75:
        /*0028*/ 	.byte	0x04, 0x17
        /*002a*/ 	.short	(.L_77 - .L_76)
.L_76:
        /*002c*/ 	.word	0x00000000
        /*0030*/ 	.short	0x0003
        /*0032*/ 	.short	0x0018
        /*0034*/ 	.byte	0x00, 0xf0, 0x21, 0x00


	//----- nvinfo : EIATTR_KPARAM_INFO
	.align		4
.L_77:
        /*0038*/ 	.byte	0x04, 0x17
        /*003a*/ 	.short	(.L_79 - .L_78)
.L_78:
        /*003c*/ 	.word	0x00000000
        /*0040*/ 	.short	0x0002
        /*0042*/ 	.short	0x0010
        /*0044*/ 	.byte	0x00, 0xf5, 0x21, 0x00


	//----- nvinfo : EIATTR_KPARAM_INFO
	.align		4
.L_79:
        /*0048*/ 	.byte	0x04, 0x17
        /*004a*/ 	.short	(.L_81 - .L_80)
.L_80:
        /*004c*/ 	.word	0x00000000
        /*0050*/ 	.short	0x0001
        /*0052*/ 	.short	0x0008
        /*0054*/ 	.byte	0x00, 0xf0, 0x21, 0x00


	//----- nvinfo : EIATTR_KPARAM_INFO
	.align		4
.L_81:
        /*0058*/ 	.byte	0x04, 0x17
        /*005a*/ 	.short	(.L_83 - .L_82)
.L_82:
        /*005c*/ 	.word	0x00000000
        /*0060*/ 	.short	0x0000
        /*0062*/ 	.short	0x0000
        /*0064*/ 	.byte	0x00, 0xf5, 0x21, 0x00


	//----- nvinfo : EIATTR_SPARSE_MMA_MASK
	.align		4
.L_83:
        /*0068*/ 	.byte	0x03, 0x50
        /*006a*/ 	.short	0x0000


	//----- nvinfo : EIATTR_MAXREG_COUNT
	.align		4
        /*006c*/ 	.byte	0x03, 0x1b
        /*006e*/ 	.short	0x00ff


	//----- nvinfo : EIATTR_MERCURY_ISA_VERSION
	.align		4
        /*0070*/ 	.byte	0x03, 0x5f
        /*0072*/ 	.short	0x0101


	//----- nvinfo : EIATTR_VRC_CTA_INIT_COUNT
	.align		4
        /*0074*/ 	.byte	0x02, 0x4a
	.zero		1
	.zero		1


	//----- nvinfo : EIATTR_EXIT_INSTR_OFFSETS
	.align		4
        /*0078*/ 	.byte	0x04, 0x1c
        /*007a*/ 	.short	(.L_85 - .L_84)


	//   ....[0]....
.L_84:
        /*007c*/ 	.word	0x000000c0


	//   ....[1]....
        /*0080*/ 	.word	0x000004e0


	//----- nvinfo : EIATTR_CRS_STACK_SIZE
	.align		4
.L_85:
        /*0084*/ 	.byte	0x04, 0x1e
        /*0086*/ 	.short	(.L_87 - .L_86)
.L_86:
        /*0088*/ 	.word	0x00000000


	//----- nvinfo : EIATTR_CBANK_PARAM_SIZE
	.align		4
.L_87:
        /*008c*/ 	.byte	0x03, 0x19
        /*008e*/ 	.short	0x0028


	//----- nvinfo : EIATTR_PARAM_CBANK
	.align		4
        /*0090*/ 	.byte	0x04, 0x0a
        /*0092*/ 	.short	(.L_89 - .L_88)
	.align		4
.L_88:
        /*0094*/ 	.word	index@(.nv.constant0._Z16NV12ToRGB_drvapiPjmS_mjj)
        /*0098*/ 	.short	0x0380
        /*009a*/ 	.short	0x0028


	//----- nvinfo : EIATTR_SW_WAR
	.align		4
.L_89:
        /*009c*/ 	.byte	0x04, 0x36
        /*009e*/ 	.short	(.L_91 - .L_90)
.L_90:
        /*00a0*/ 	.word	0x00000008
.L_91:


//--------------------- .nv.info._Z9addKernelPiPKiS1_ --------------------------
	.section	.nv.info._Z9addKernelPiPKiS1_,"",@"SHT_CUDA_INFO"
	.sectionflags	@""
	.align	4


	//----- nvinfo : EIATTR_CUDA_API_VERSION
	.align		4
        /*0000*/ 	.byte	0x04, 0x37
        /*0002*/ 	.short	(.L_93 - .L_92)
.L_92:
        /*0004*/ 	.word	0x00000082


	//----- nvinfo : EIATTR_KPARAM_INFO
	.align		4
.L_93:
        /*0008*/ 	.byte	0x04, 0x17
        /*000a*/ 	.short	(.L_95 - .L_94)
.L_94:
        /*000c*/ 	.word	0x00000000
        /*0010*/ 	.short	0x0002
        /*0012*/ 	.short	0x0010
        /*0014*/ 	.byte	0x00, 0xf5, 0x21, 0x00


	//----- nvinfo : EIATTR_KPARAM_INFO
	.align		4
.L_95:
        /*0018*/ 	.byte	0x04, 0x17
        /*001a*/ 	.short	(.L_97 - .L_96)
.L_96:
        /*001c*/ 	.word	0x00000000
        /*0020*/ 	.short	0x0001
        /*0022*/ 	.short	0x0008
        /*0024*/ 	.byte	0x00, 0xf5, 0x21, 0x00


	//----- nvinfo : EIATTR_KPARAM_INFO
	.align		4
.L_97:
        /*0028*/ 	.byte	0x04, 0x17
        /*002a*/ 	.short	(.L_99 - .L_98)
.L_98:
        /*002c*/ 	.word	0x00000000
        /*0030*/ 	.short	0x0000
        /*0032*/ 	.short	0x0000
        /*0034*/ 	.byte	0x00, 0xf5, 0x21, 0x00


	//----- nvinfo : EIATTR_SPARSE_MMA_MASK
	.align		4
.L_99:
        /*0038*/ 	.byte	0x03, 0x50
        /*003a*/ 	.short	0x0000


	//----- nvinfo : EIATTR_MAXREG_COUNT
	.align		4
        /*003c*/ 	.byte	0x03, 0x1b
        /*003e*/ 	.short	0x00ff


	//----- nvinfo : EIATTR_MERCURY_ISA_VERSION
	.align		4
        /*0040*/ 	.byte	0x03, 0x5f
        /*0042*/ 	.short	0x0101


	//----- nvinfo : EIATTR_VRC_CTA_INIT_COUNT
	.align		4
        /*0044*/ 	.byte	0x02, 0x4a
	.zero		1
	.zero		1


	//----- nvinfo : EIATTR_EXIT_INSTR_OFFSETS
	.align		4
        /*0048*/ 	.byte	0x04, 0x1c
        /*004a*/ 	.short	(.L_101 - .L_100)


	//   ....[0]....
.L_100:
        /*004c*/ 	.word	0x000000d0


	//----- nvinfo : EIATTR_CBANK_PARAM_SIZE
	.align		4
.L_101:
        /*0050*/ 	.byte	0x03, 0x19
        /*0052*/ 	.short	0x0018


	//----- nvinfo : EIATTR_PARAM_CBANK
	.align		4
        /*0054*/ 	.byte	0x04, 0x0a
        /*0056*/ 	.short	(.L_103 - .L_102)
	.align		4
.L_102:
        /*0058*/ 	.word	index@(.nv.constant0._Z9addKernelPiPKiS1_)
        /*005c*/ 	.short	0x0380
        /*005e*/ 	.short	0x0018


	//----- nvinfo : EIATTR_SW_WAR
	.align		4
.L_103:
        /*0060*/ 	.byte	0x04, 0x36
        /*0062*/ 	.short	(.L_105 - .L_104)
.L_104:
        /*0064*/ 	.word	0x00000008
.L_105:


//--------------------- .nv.callgraph             --------------------------
	.section	.nv.callgraph,"",@"SHT_CUDA_CALLGRAPH"
	.align	4
	.sectionentsize	8
	.align		4
        /*0000*/ 	.word	0x00000000
	.align		4
        /*0004*/ 	.word	0xffffffff
	.align		4
        /*0008*/ 	.word	0x00000000
	.align		4
        /*000c*/ 	.word	0xfffffffe
	.align		4
        /*0010*/ 	.word	0x00000000
	.align		4
        /*0014*/ 	.word	0xfffffffd
	.align		4
        /*0018*/ 	.word	0x00000000
	.align		4
        /*001c*/ 	.word	0xfffffffc


//--------------------- .nv.constant3             --------------------------
	.section	.nv.constant3,"a",@progbits
	.align	4
.nv.constant3:
	.type		constAlpha,@object
	.size		constAlpha,(constHueColorSpaceMat - constAlpha)
constAlpha:
        /*0000*/ 	.byte	0x00, 0x00, 0x00, 0xff
	.type		constHueColorSpaceMat,@object
	.size		constHueColorSpaceMat,(.L_1 - constHueColorSpaceMat)
constHueColorSpaceMat:
        /*0004*/ 	.byte	0x0f, 0x0b, 0x95, 0x3f, 0x00, 0x00, 0x00, 0x00, 0xba, 0x49, 0xcc, 0x3f, 0x0f, 0x0b, 0x95, 0x3f
        /*0014*/ 	.byte	0x02, 0x9a, 0xc8, 0xbe, 0xc5, 0x20, 0x50, 0xbf, 0x0f, 0x0b, 0x95, 0x3f, 0xce, 0x19, 0x01, 0x40
        /*0024*/ 	.byte	0x00, 0x00, 0x00, 0x00
.L_1:


//--------------------- .text._Z17NV12ToRGB_drvapi2PjmS_mjj --------------------------
	.section	.text._Z17NV12ToRGB_drvapi2PjmS_mjj,"ax",@progbits
	.align	128
        .global         _Z17NV12ToRGB_drvapi2PjmS_mjj
        .type           _Z17NV12ToRGB_drvapi2PjmS_mjj,@function
        .size           _Z17NV12ToRGB_drvapi2PjmS_mjj,(.L_x_12 - _Z17NV12ToRGB_drvapi2PjmS_mjj)
        .other          _Z17NV12ToRGB_drvapi2PjmS_mjj,@"STO_CUDA_ENTRY STV_DEFAULT"
_Z17NV12ToRGB_drvapi2PjmS_mjj:
.text._Z17NV12ToRGB_drvapi2PjmS_mjj:
[----:B------:R-:W-:Y:S01]  /*0000*/  LDC R1, c[0x0][0x37c] ;  /* 0x0000df00ff017b82 */ /* 0x000fe20000000800 */
[----:B------:R-:W0:Y:S07]  /*0010*/  S2R R3, SR_TID.X ;  /* 0x0000000000037919 */ /* 0x000e2e0000002100 */
[----:B------:R-:W0:Y:S01]  /*0020*/  S2UR UR4, SR_CTAID.X ;  /* 0x00000000000479c3 */ /* 0x000e220000002500 */
[----:B------:R-:W1:Y:S01]  /*0030*/  LDCU.64 UR14, c[0x0][0x3a0] ;  /* 0x00007400ff0e77ac */ /* 0x000e620008000a00 */
[----:B------:R-:W2:Y:S06]  /*0040*/  S2R R5, SR_TID.Y ;  /* 0x0000000000057919 */ /* 0x000eac0000002200 */
[----:B------:R-:W0:Y:S08]  /*0050*/  LDC R0, c[0x0][0x360] ;  /* 0x0000d800ff007b82 */ /* 0x000e300000000800 */
[----:B------:R-:W2:Y:S08]  /*0060*/  S2UR UR5, SR_CTAID.Y ;  /* 0x00000000000579c3 */ /* 0x000eb00000002600 */
[----:B------:R-:W2:Y:S01]  /*0070*/  LDC R2, c[0x0][0x364] ;  /* 0x0000d900ff027b82 */ /* 0x000ea20000000800 */
[----:B0-----:R-:W-:-:S04]  /*0080*/  IMAD R3, R0, UR4, R3 ;  /* 0x0000000400037c24 */ /* 0x001fc8000f8e0203 */
[----:B------:R-:W-:Y:S02]  /*0090*/  IMAD.SHL.U32 R3, R3, 0x2, RZ ;  /* 0x0000000203037824 */ /* 0x000fe400078e00ff */
[----:B--2---:R-:W-:-:S05]  /*00a0*/  IMAD R0, R2, UR5, R5 ;  /* 0x0000000502007c24 */ /* 0x004fca000f8e0205 */
[----:B-1----:R-:W-:-:S04]  /*00b0*/  ISETP.GE.U32.AND P0, PT, R0, UR15, PT ;  /* 0x0000000f00007c0c */ /* 0x002fc8000bf06070 */
[----:B------:R-:W-:-:S13]  /*00c0*/  ISETP.GE.U32.OR P0, PT, R3, UR14, P0 ;  /* 0x0000000e03007c0c */ /* 0x000fda0008706470 */
[----:B------:R-:W-:Y:S05]  /*00d0*/  @P0 EXIT ;  /* 0x000000000000094d */ /* 0x000fea0003800000 */
[----:B------:R-:W0:Y:S01]  /*00e0*/  LDC R9, c[0x0][0x388] ;  /* 0x0000e200ff097b82 */ /* 0x000e220000000800 */
[----:B------:R-:W1:Y:S01]  /*00f0*/  LDCU.64 UR16, c[0x0][0x380] ;  /* 0x00007000ff1077ac */ /* 0x000e620008000a00 */
[----:B------:R-:W2:Y:S01]  /*0100*/  LDCU.64 UR12, c[0x0][0x358] ;  /* 0x00006b00ff0c77ac */ /* 0x000ea20008000a00 */
[----:B------:R-:W3:Y:S01]  /*0110*/  LDCU.64 UR10, c[0x0][0x398] ;  /* 0x00007300ff0a77ac */ /* 0x000ee20008000a00 */
[----:B0-----:R-:W-:-:S04]  /*0120*/  IMAD R6, R0, R9, R3 ;  /* 0x0000000900067224 */ /* 0x001fc800078e0203 */
[C---:B------:R-:W-:Y:S01]  /*0130*/  VIADD R4, R6.reuse, 0x1 ;  /* 0x0000000106047836 */ /* 0x040fe20000000000 */
[----:B-1----:R-:W-:-:S04]  /*0140*/  IADD3 R6, P0, PT, R6, UR16, RZ ;  /* 0x0000001006067c10 */ /* 0x002fc8000ff1e0ff */
[----:B------:R-:W-:Y:S01]  /*0150*/  IADD3 R4, P1, PT, R4, UR16, RZ ;  /* 0x0000001004047c10 */ /* 0x000fe2000ff3e0ff */
[----:B---3--:R-:W-:Y:S01]  /*0160*/  UIMAD.WIDE.U32 UR4, UR11, -0x55555555, URZ ;  /* 0xaaaaaaab0b0478a5 */ /* 0x008fe2000f8e00ff */
[----:B------:R-:W-:Y:S01]  /*0170*/  LOP3.LUT R8, R0, 0x1, RZ, 0xc0, !PT ;  /* 0x0000000100087812 */ /* 0x000fe200078ec0ff */
[----:B------:R-:W-:Y:S02]  /*0180*/  IMAD.X R7, RZ, RZ, UR17, P0 ;  /* 0x00000011ff077e24 */ /* 0x000fe400080e06ff */
[----:B------:R-:W-:Y:S01]  /*0190*/  IMAD.X R5, RZ, RZ, UR17, P1 ;  /* 0x00000011ff057e24 */ /* 0x000fe200088e06ff */
[----:B------:R-:W-:Y:S01]  /*01a0*/  UIMAD.WIDE.U32 UR6, UP0, UR10, -0x55555556, UR4 ;  /* 0xaaaaaaaa0a0678a5 */ /* 0x000fe2000f800004 */
[----:B------:R-:W-:Y:S01]  /*01b0*/  ISETP.NE.U32.AND P0, PT, R8, 0x1, PT ;  /* 0x000000010800780c */ /* 0x000fe20003f05070 */
[----:B------:R-:W-:Y:S01]  /*01c0*/  BSSY.RECONVERGENT B0, `(.L_x_0) ;  /* 0x0000035000007945 */ /* 0x000fe20003800200 */
[----:B--2---:R0:W5:Y:S04]  /*01d0*/  LDG.E.U8 R2, desc[UR12][R6.64] ;  /* 0x0000000c06027981 */ /* 0x004168000c1e1100 */
[----:B------:R1:W5:Y:S01]  /*01e0*/  LDG.E.U8 R4, desc[UR12][R4.64] ;  /* 0x0000000c04047981 */ /* 0x000362000c1e1100 */
[----:B------:R-:W-:-:S02]  /*01f0*/  UIMAD.WIDE.U32 UR4, UR10, -0x55555555, URZ ;  /* 0xaaaaaaab0a0478a5 */ /* 0x000fc4000f8e00ff */
[----:B------:R-:W-:Y:S02]  /*0200*/  UIADD3.X UR9, UPT, UPT, URZ, URZ, URZ, UP0, !UPT ;  /* 0x000000ffff097290 */ /* 0x000fe400087fe4ff */
[----:B------:R-:W-:Y:S01]  /*0210*/  UIADD3 URZ, UP0, UPT, UR5, UR6, URZ ;  /* 0x0000000605ff7290 */ /* 0x000fe2000ff1e0ff */
[----:B0-----:R-:W-:Y:S01]  /*0220*/  SHF.R.U32.HI R6, RZ, 0x1, R0 ;  /* 0x00000001ff067819 */ /* 0x001fe20000011600 */
[----:B------:R-:W-:Y:S02]  /*0230*/  UMOV UR8, UR7 ;  /* 0x0000000700087c82 */ /* 0x000fe40008000000 */
[----:B------:R-:W-:-:S04]  /*0240*/  UIMAD.WIDE.U32.X UR4, UR11, -0x55555556, UR8, UP0 ;  /* 0xaaaaaaaa0b0478a5 */ /* 0x000fc800080e0408 */
[----:B------:R-:W-:Y:S01]  /*0250*/  USHF.R.U64 UR4, UR4, 0x1, UR5 ;  /* 0x0000000104047899 */ /* 0x000fe20008001205 */
[----:B-1----:R-:W-:Y:S11]  /*0260*/  @P0 BRA `(.L_x_1) ;  /* 0x00000000007c0947 */ /* 0x002ff60003800000 */
[----:B------:R-:W-:-:S06]  /*0270*/  ULEA.HI UR5, UR15, 0xffffffff, URZ, 0x1f ;  /* 0xffffffff0f057891 */ /* 0x000fcc000f8ff8ff */
[C---:B------:R-:W-:Y:S01]  /*0280*/  ISETP.GE.U32.AND P0, PT, R6.reuse, UR5, PT ;  /* 0x0000000506007c0c */ /* 0x040fe2000bf06070 */
[----:B------:R-:W-:-:S04]  /*0290*/  IMAD R6, R6, R9, R3 ;  /* 0x0000000906067224 */ /* 0x000fc800078e0203 */
[----:B------:R-:W-:-:S04]  /*02a0*/  IMAD R6, R9, UR15, R6 ;  /* 0x0000000f09067c24 */ /* 0x000fc8000f8e0206 */
[----:B------:R-:W-:-:S04]  /*02b0*/  VIADD R8, R6, 0x1 ;  /* 0x0000000106087836 */ /* 0x000fc80000000000 */
[C-C-:B------:R-:W-:Y:S01]  /*02c0*/  @!P0 IMAD.IADD R10, R6.reuse, 0x1, R9.reuse ;  /* 0x00000001060a8824 */ /* 0x140fe200078e0209 */
[----:B------:R-:W-:Y:S01]  /*02d0*/  IADD3 R6, P2, PT, R6, UR16, RZ ;  /* 0x0000001006067c10 */ /* 0x000fe2000ff5e0ff */
[----:B------:R-:W-:-:S03]  /*02e0*/  @!P0 IMAD.IADD R12, R8, 0x1, R9 ;  /* 0x00000001080c8824 */ /* 0x000fc600078e0209 */
[----:B------:R-:W-:Y:S01]  /*02f0*/  @!P0 IADD3 R10, P1, PT, R10, UR16, RZ ;  /* 0x000000100a0a8c10 */ /* 0x000fe2000ff3e0ff */
[----:B------:R-:W-:Y:S01]  /*0300*/  IMAD.X R7, RZ, RZ, UR17, P2 ;  /* 0x00000011ff077e24 */ /* 0x000fe200090e06ff */
[----:B------:R-:W-:Y:S02]  /*0310*/  IADD3 R8, P2, PT, R8, UR16, RZ ;  /* 0x0000001008087c10 */ /* 0x000fe4000ff5e0ff */
[----:B------:R-:W-:Y:S01]  /*0320*/  @!P0 IADD3 R12, P3, PT, R12, UR16, RZ ;  /* 0x000000100c0c8c10 */ /* 0x000fe2000ff7e0ff */
[----:B------:R-:W-:Y:S01]  /*0330*/  @!P0 IMAD.X R11, RZ, RZ, UR17, P1 ;  /* 0x00000011ff0b8e24 */ /* 0x000fe200088e06ff */
[----:B------:R-:W2:Y:S01]  /*0340*/  LDG.E.U8 R6, desc[UR12][R6.64] ;  /* 0x0000000c06067981 */ /* 0x000ea2000c1e1100 */
[----:B------:R-:W-:Y:S02]  /*0350*/  IMAD.X R9, RZ, RZ, UR17, P2 ;  /* 0x00000011ff097e24 */ /* 0x000fe400090e06ff */
[----:B------:R-:W-:Y:S02]  /*0360*/  @!P0 IMAD.X R13, RZ, RZ, UR17, P3 ;  /* 0x00000011ff0d8e24 */ /* 0x000fe400098e06ff */
[----:B------:R-:W2:Y:S04]  /*0370*/  @!P0 LDG.E.U8 R11, desc[UR12][R10.64] ;  /* 0x0000000c0a0b8981 */ /* 0x000ea8000c1e1100 */
[----:B------:R-:W3:Y:S04]  /*0380*/  LDG.E.U8 R5, desc[UR12][R8.64] ;  /* 0x0000000c08057981 */ /* 0x000ee8000c1e1100 */
[----:B------:R-:W3:Y:S01]  /*0390*/  @!P0 LDG.E.U8 R12, desc[UR12][R12.64] ;  /* 0x0000000c0c0c8981 */ /* 0x000ee2000c1e1100 */
[----:B--2---:R-:W-:-:S04]  /*03a0*/  @!P0 IADD3 R14, PT, PT, R6, 0x1, R11 ;  /* 0x00000001060e8810 */ /* 0x004fc80007ffe00b */
[----:B------:R-:W-:Y:S02]  /*03b0*/  @!P0 LOP3.LUT R14, R14, 0xffff, RZ, 0xc0, !PT ;  /* 0x0000ffff0e0e8812 */ /* 0x000fe400078ec0ff */
[----:B---3--:R-:W-:-:S04]  /*03c0*/  @!P0 IADD3 R15, PT, PT, R5, 0x1, R12 ;  /* 0x00000001050f8810 */ /* 0x008fc80007ffe00c */
[----:B------:R-:W-:Y:S02]  /*03d0*/  @!P0 LOP3.LUT R15, R15, 0xffff, RZ, 0xc0, !PT ;  /* 0x0000ffff0f0f8812 */ /* 0x000fe400078ec0ff */
[----:B------:R-:W-:Y:S02]  /*03e0*/  @!P0 SHF.R.U32.HI R14, RZ, 0x1, R14 ;  /* 0x00000001ff0e8819 */ /* 0x000fe4000001160e */
[----:B------:R-:W-:Y:S02]  /*03f0*/  @!P0 SHF.R.U32.HI R15, RZ, 0x1, R15 ;  /* 0x00000001ff0f8819 */ /* 0x000fe4000001160f */
[----:B------:R-:W-:Y:S02]  /*0400*/  @!P0 LOP3.LUT R6, R14, 0xffff, RZ, 0xc0, !PT ;  /* 0x0000ffff0e068812 */ /* 0x000fe400078ec0ff */
[----:B------:R-:W-:-:S03]  /*0410*/  @!P0 LOP3.LUT R5, R15, 0xffff, RZ, 0xc0, !PT ;  /* 0x0000ffff0f058812 */ /* 0x000fc600078ec0ff */
[----:B------:R-:W-:Y:S02]  /*0420*/  IMAD.SHL.U32 R6, R6, 0x1000, RZ ;  /* 0x0000100006067824 */ /* 0x000fe400078e00ff */
[----:B------:R-:W-:-:S05]  /*0430*/  IMAD.SHL.U32 R5, R5, 0x400000, RZ ;  /* 0x0040000005057824 */ /* 0x000fca00078e00ff */
[----:B------:R-:W-:Y:S01]  /*0440*/  LOP3.LUT R5, R5, R6, RZ, 0xfc, !PT ;  /* 0x0000000605057212 */ /* 0x000fe200078efcff */
[----:B------:R-:W-:Y:S06]  /*0450*/  BRA `(.L_x_2) ;  /* 0x00000000002c7947 */ /* 0x000fec0003800000 */
.L_x_1:
[----:B------:R-:W-:-:S04]  /*0460*/  IMAD R6, R6, R9, R3 ;  /* 0x0000000906067224 */ /* 0x000fc800078e0203 */
[----:B------:R-:W-:-:S04]  /*0470*/  IMAD R6, R9, UR15, R6 ;  /* 0x0000000f09067c24 */ /* 0x000fc8000f8e0206 */
[C---:B------:R-:W-:Y:S01]  /*0480*/  VIADD R8, R6.reuse, 0x1 ;  /* 0x0000000106087836 */ /* 0x040fe20000000000 */
[----:B------:R-:W-:-:S04]  /*0490*/  IADD3 R6, P0, PT, R6, UR16, RZ ;  /* 0x0000001006067c10 */ /* 0x000fc8000ff1e0ff */
[----:B------:R-:W-:Y:S01]  /*04a0*/  IADD3 R8, P1, PT, R8, UR16, RZ ;  /* 0x0000001008087c10 */ /* 0x000fe2000ff3e0ff */
[----:B------:R-:W-:-:S04]  /*04b0*/  IMAD.X R7, RZ, RZ, UR17, P0 ;  /* 0x00000011ff077e24 */ /* 0x000fc800080e06ff */
[----:B------:R-:W-:Y:S01]  /*04c0*/  IMAD.X R9, RZ, RZ, UR17, P1 ;  /* 0x00000011ff097e24 */ /* 0x000fe200088e06ff */
[----:B------:R-:W2:Y:S04]  /*04d0*/  LDG.E.U8 R5, desc[UR12][R6.64] ;  /* 0x0000000c06057981 */ /* 0x000ea8000c1e1100 */
[----:B------:R-:W2:Y:S02]  /*04e0*/  LDG.E.U8 R8, desc[UR12][R8.64] ;  /* 0x0000000c08087981 */ /* 0x000ea4000c1e1100 */
[----:B--2---:R-:W-:-:S04]  /*04f0*/  IMAD R5, R8, 0x400, R5 ;  /* 0x0000040008057824 */ /* 0x004fc800078e0205 */
[----:B------:R-:W-:-:S07]  /*0500*/  IMAD.SHL.U32 R5, R5, 0x1000, RZ ;  /* 0x0000100005057824 */ /* 0x000fce00078e00ff */
.L_x_2:
[----:B------:R-:W-:Y:S05]  /*0510*/  BSYNC.RECONVERGENT B0 ;  /* 0x0000000000007941 */ /* 0x000fea0003800200 */
.L_x_0:
[--C-:B------:R-:W-:Y:S01]  /*0520*/  SHF.R.U32.HI R6, RZ, 0xa, R5.reuse ;  /* 0x0000000aff067819 */ /* 0x100fe20000011605 */
[----:B------:R-:W0:Y:S01]  /*0530*/  LDCU.64 UR6, c[0x3][0x8] ;  /* 0x00c00100ff0677ac */ /* 0x000e220008000a00 */
[----:B-----5:R-:W-:Y:S01]  /*0540*/  IMAD.SHL.U32 R2, R2, 0x4, RZ ;  /* 0x0000000402027824 */ /* 0x020fe200078e00ff */
[----:B------:R-:W-:Y:S01]  /*0550*/  LEA.HI R8, R5, 0xfffffe00, RZ, 0xc ;  /* 0xfffffe0005087811 */ /* 0x000fe200078f60ff */
[----:B------:R-:W-:Y:S01]  /*0560*/  IMAD.SHL.U32 R4, R4, 0x4, RZ ;  /* 0x0000000404047824 */ /* 0x000fe200078e00ff */
[----:B------:R-:W-:Y:S01]  /*0570*/  LOP3.LUT R6, R6, 0x3ff, RZ, 0xc0, !PT ;  /* 0x000003ff06067812 */ /* 0x000fe200078ec0ff */
[----:B------:R-:W1:Y:S01]  /*0580*/  LDCU UR5, c[0x3][0x4] ;  /* 0x00c00080ff0577ac */ /* 0x000e620008000800 */
[----:B------:R-:W-:Y:S01]  /*0590*/  LOP3.LUT R2, R2, 0x3ff, R5, 0xf8, !PT ;  /* 0x000003ff02027812 */ /* 0x000fe200078ef805 */
[----:B------:R-:W-:Y:S01]  /*05a0*/  IMAD R3, R0, UR4, R3 ;  /* 0x0000000400037c24 */ /* 0x000fe2000f8e0203 */
[----:B------:R-:W-:Y:S01]  /*05b0*/  LOP3.LUT R4, R4, 0x3ff, R5, 0xf8, !PT ;  /* 0x000003ff04047812 */ /* 0x000fe200078ef805 */
[----:B------:R-:W-:Y:S01]  /*05c0*/  VIADD R6, R6, 0xfffffe00 ;  /* 0xfffffe0006067836 */ /* 0x000fe20000000000 */
[----:B------:R-:W2:Y:S02]  /*05d0*/  LDCU.64 UR18, c[0x3][0x20] ;  /* 0x00c00400ff1277ac */ /* 0x000ea40008000a00 */
[----:B------:R-:W-:-:S02]  /*05e0*/  I2FP.F32.U32 R4, R4 ;  /* 0x0000000400047245 */ /* 0x000fc40000201000 */
[----:B------:R-:W-:Y:S01]  /*05f0*/  I2FP.F32.S32 R7, R6 ;  /* 0x0000000600077245 */ /* 0x000fe20000201400 */
[----:B------:R-:W3:Y:S01]  /*0600*/  LDCU.128 UR8, c[0x3][0x10] ;  /* 0x00c00200ff0877ac */ /* 0x000ee20008000c00 */
[----:B------:R-:W-:Y:S02]  /*0610*/  I2FP.F32.U32 R6, R2 ;  /* 0x0000000200067245 */ /* 0x000fe40000201000 */
[----:B------:R-:W-:Y:S01]  /*0620*/  I2FP.F32.S32 R2, R8 ;  /* 0x0000000800027245 */ /* 0x000fe20000201400 */
[----:B0-----:R-:W-:-:S04]  /*0630*/  FMUL R9, R7, UR6 ;  /* 0x0000000607097c20 */ /* 0x001fc80008400000 */
[--C-:B-1----:R-:W-:Y:S01]  /*0640*/  FFMA R11, R6, UR5, R9.reuse ;  /* 0x00000005060b7c23 */ /* 0x102fe20008000009 */
[----:B------:R-:W-:-:S03]  /*0650*/  FFMA R9, R4, UR5, R9 ;  /* 0x0000000504097c23 */ /* 0x000fc60008000009 */
[C---:B------:R-:W-:Y:S01]  /*0660*/  FFMA R11, R2.reuse, UR7, R11 ;  /* 0x00000007020b7c23 */ /* 0x040fe2000800000b */
[----:B--2---:R-:W-:Y:S01]  /*0670*/  FMUL R5, R7, UR18 ;  /* 0x0000001207057c20 */ /* 0x004fe20008400000 */
[----:B------:R-:W-:-:S03]  /*0680*/  FFMA R9, R2, UR7, R9 ;  /* 0x0000000702097c23 */ /* 0x000fc60008000009 */
[----:B------:R-:W-:Y:S01]  /*0690*/  FMNMX R11, RZ, R11, !PT ;  /* 0x0000000bff0b7209 */ /* 0x000fe20007800000 */
[----:B---3--:R-:W-:Y:S01]  /*06a0*/  FMUL R13, R7, UR9 ;  /* 0x00000009070d7c20 */ /* 0x008fe20008400000 */
[--C-:B------:R-:W-:Y:S01]  /*06b0*/  FFMA R7, R6, UR11, R5.reuse ;  /* 0x0000000b06077c23 */ /* 0x100fe20008000005 */
[----:B------:R-:W-:Y:S02]  /*06c0*/  FMNMX R9, RZ, R9, !PT ;  /* 0x00000009ff097209 */ /* 0x000fe40007800000 */
[----:B------:R-:W-:Y:S01]  /*06d0*/  FMNMX R8, R11, 1023, PT ;  /* 0x447fc0000b087809 */ /* 0x000fe20003800000 */
[----:B------:R-:W-:Y:S01]  /*06e0*/  FFMA R11, R4, UR11, R5 ;  /* 0x0000000b040b7c23 */ /* 0x000fe20008000005 */
[--C-:B------:R-:W-:Y:S01]  /*06f0*/  FFMA R15, R6, UR8, R13.reuse ;  /* 0x00000008060f7c23 */ /* 0x100fe2000800000d */
[----:B------:R-:W-:Y:S01]  /*0700*/  FFMA R13, R4, UR8, R13 ;  /* 0x00000008040d7c23 */ /* 0x000fe2000800000d */
[C---:B------:R-:W-:Y:S01]  /*0710*/  FFMA R7, R2.reuse, UR19, R7 ;  /* 0x0000001302077c23 */ /* 0x040fe20008000007 */
[C---:B------:R-:W-:Y:S01]  /*0720*/  FFMA R11, R2.reuse, UR19, R11 ;  /* 0x00000013020b7c23 */ /* 0x040fe2000800000b */
[C---:B------:R-:W-:Y:S01]  /*0730*/  FFMA R15, R2.reuse, UR10, R15 ;  /* 0x0000000a020f7c23 */ /* 0x040fe2000800000f */
[----:B------:R-:W-:Y:S01]  /*0740*/  FFMA R13, R2, UR10, R13 ;  /* 0x0000000a020d7c23 */ /* 0x000fe2000800000d */
[----:B------:R-:W0:Y:S01]  /*0750*/  LDC.64 R4, c[0x0][0x390] ;  /* 0x0000e400ff047b82 */ /* 0x000e220000000a00 */
[----:B------:R-:W-:Y:S01]  /*0760*/  FMNMX R10, RZ, R7, !PT ;  /* 0x00000007ff0a7209 */ /* 0x000fe20007800000 */
[----:B------:R1:W2:Y:S01]  /*0770*/  F2I.U32.TRUNC.NTZ R6, R8 ;  /* 0x0000000800067305 */ /* 0x0002a2000020f000 */
[----:B------:R-:W-:-:S02]  /*0780*/  FMNMX R11, RZ, R11, !PT ;  /* 0x0000000bff0b7209 */ /* 0x000fc40007800000 */
[----:B------:R-:W-:Y:S02]  /*0790*/  FMNMX R15, RZ, R15, !PT ;  /* 0x0000000fff0f7209 */ /* 0x000fe40007800000 */
[----:B------:R-:W-:Y:S02]  /*07a0*/  FMNMX R13, RZ, R13, !PT ;  /* 0x0000000dff0d7209 */ /* 0x000fe40007800000 */
[----:B------:R-:W-:Y:S02]  /*07b0*/  FMNMX R10, R10, 1023, PT ;  /* 0x447fc0000a0a7809 */ /* 0x000fe40003800000 */
[----:B-1----:R-:W-:Y:S02]  /*07c0*/  FMNMX R8, R9, 1023, PT ;  /* 0x447fc00009087809 */ /* 0x002fe40003800000 */
[----:B------:R-:W-:Y:S01]  /*07d0*/  FMNMX R14, R11, 1023, PT ;  /* 0x447fc0000b0e7809 */ /* 0x000fe20003800000 */
[----:B------:R-:W-:Y:S01]  /*07e0*/  VIADD R11, R3, 0x1 ;  /* 0x00000001030b7836 */ /* 0x000fe20000000000 */
[----:B------:R-:W-:Y:S01]  /*07f0*/  FMNMX R15, R15, 1023, PT ;  /* 0x447fc0000f0f7809 */ /* 0x000fe20003800000 */
[----:B------:R-:W1:Y:S01]  /*0800*/  F2I.U32.TRUNC.NTZ R10, R10 ;  /* 0x0000000a000a7305 */ /* 0x000e62000020f000 */
[----:B------:R-:W-:-:S02]  /*0810*/  FMNMX R13, R13, 1023, PT ;  /* 0x447fc0000d0d7809 */ /* 0x000fc40003800000 */
[----:B--2---:R-:W-:-:S05]  /*0820*/  SHF.R.U32.HI R9, RZ, 0x2, R6 ;  /* 0x00000002ff097819 */ /* 0x004fca0000011606 */
[----:B------:R-:W2:Y:S01]  /*0830*/  F2I.U32.TRUNC.NTZ R7, R15 ;  /* 0x0000000f00077305 */ /* 0x000ea2000020f000 */
[----:B0-----:R-:W-:-:S04]  /*0840*/  IMAD.WIDE.U32 R2, R3, 0x3, R4 ;  /* 0x0000000303027825 */ /* 0x001fc800078e0004 */
[----:B------:R-:W-:Y:S01]  /*0850*/  IMAD.WIDE.U32 R4, R11, 0x3, R4 ;  /* 0x000000030b047825 */ /* 0x000fe200078e0004 */
[----:B------:R-:W-:Y:S01]  /*0860*/  STG.E.U8 desc[UR12][R2.64], R9 ;  /* 0x0000000902007986 */ /* 0x000fe2000c10110c */
[----:B-1----:R-:W-:Y:S01]  /*0870*/  SHF.R.U32.HI R11, RZ, 0x2, R10 ;  /* 0x00000002ff0b7819 */ /* 0x002fe2000001160a */
[----:B------:R-:W0:Y:S04]  /*0880*/  F2I.U32.TRUNC.NTZ R8, R8 ;  /* 0x0000000800087305 */ /* 0x000e28000020f000 */
[----:B------:R-:W-:Y:S01]  /*0890*/  STG.E.U8 desc[UR12][R2.64+0x2], R11 ;  /* 0x0000020b02007986 */ /* 0x000fe2000c10110c */
[----:B--2---:R-:W-:-:S03]  /*08a0*/  SHF.R.U32.HI R7, RZ, 0x2, R7 ;  /* 0x00000002ff077819 */ /* 0x004fc60000011607 */
[----:B------:R0:W1:Y:S02]  /*08b0*/  F2I.U32.TRUNC.NTZ R12, R13 ;  /* 0x0000000d000c7305 */ /* 0x000064000020f000 */
[----:B------:R-:W-:Y:S06]  /*08c0*/  STG.E.U8 desc[UR12][R2.64+0x1], R7 ;  /* 0x0000010702007986 */ /* 0x000fec000c10110c */
[----:B------:R-:W2:Y:S01]  /*08d0*/  F2I.U32.TRUNC.NTZ R14, R14 ;  /* 0x0000000e000e7305 */ /* 0x000ea2000020f000 */
[----:B0-----:R-:W-:-:S05]  /*08e0*/  SHF.R.U32.HI R13, RZ, 0x2, R8 ;  /* 0x00000002ff0d7819 */ /* 0x001fca0000011608 */
[----:B------:R-:W-:Y:S01]  /*08f0*/  STG.E.U8 desc[UR12][R4.64], R13 ;  /* 0x0000000d04007986 */ /* 0x000fe2000c10110c */
[----:B-1----:R-:W-:-:S05]  /*0900*/  SHF.R.U32.HI R15, RZ, 0x2, R12 ;  /* 0x00000002ff0f7819 */ /* 0x002fca000001160c */
[----:B------:R-:W-:Y:S01]  /*0910*/  STG.E.U8 desc[UR12][R4.64+0x1], R15 ;  /* 0x0000010f04007986 */ /* 0x000fe2000c10110c */
[----:B--2---:R-:W-:-:S05]  /*0920*/  SHF.R.U32.HI R17, RZ, 0x2, R14 ;  /* 0x00000002ff117819 */ /* 0x004fca000001160e */
[----:B------:R-:W-:Y:S01]  /*0930*/  STG.E.U8 desc[UR12][R4.64+0x2], R17 ;  /* 0x0000021104007986 */ /* 0x000fe2000c10110c */
[----:B------:R-:W-:Y:S05]  /*0940*/  EXIT ;  /* 0x000000000000794d */ /* 0x000fea0003800000 */
.L_x_3:
[----:B------:R-:W-:-:S00]  /*0950*/  BRA `(.L_x_3) ;  /* 0xfffffffc00fc7947 */ /* 0x000fc0000383ffff */
[----:B------:R-:W-:-:S00]  /*0960*/  NOP ;  /* 0x0000000000007918 */ /* 0x000fc00000000000 */
        /* <DEDUP_REMOVED lines=9> */
.L_x_12:


//--------------------- .text._Z17NV12ToARGB_drvapiPjmS_mjj --------------------------
	.section	.text._Z17NV12ToARGB_drvapiPjmS_mjj,"ax",@progbits
	.align	128
        .global         _Z17NV12ToARGB_drvapiPjmS_mjj
        .type           _Z17NV12ToARGB_drvapiPjmS_mjj,@function
        .size           _Z17NV12ToARGB_drvapiPjmS_mjj,(.L_x_13 - _Z17NV12ToARGB_drvapiPjmS_mjj)
        .other          _Z17NV12ToARGB_drvapiPjmS_mjj,@"STO_CUDA_ENTRY STV_DEFAULT"
_Z17NV12ToARGB_drvapiPjmS_mjj:
.text._Z17NV12ToARGB_drvapiPjmS_mjj:
        /* <DEDUP_REMOVED lines=22> */
[----:B------:R-:W-:-:S04]  /*0160*/  IMAD.X R7, RZ, RZ, UR11, P0 ;  /* 0x0000000bff077e24 */ /* 0x000fc800080e06ff */
[----:B------:R-:W-:Y:S01]  /*0170*/  IMAD.X R5, RZ, RZ, UR11, P1 ;  /* 0x0000000bff057e24 */ /* 0x000fe200088e06ff */
[----:B--2---:R0:W5:Y:S04]  /*0180*/  LDG.E.U8 R2, desc[UR6][R6.64] ;  /* 0x0000000606027981 */ /* 0x004168000c1e1100 */
[----:B------:R0:W5:Y:S01]  /*0190*/  LDG.E.U8 R4, desc[UR6][R4.64] ;  /* 0x0000000604047981 */ /* 0x000162000c1e1100 */
[----:B------:R-:W-:Y:S01]  /*01a0*/  LOP3.LUT R8, R0, 0x1, RZ, 0xc0, !PT ;  /* 0x0000000100087812 */ /* 0x000fe200078ec0ff */
[----:B---3--:R-:W-:Y:S01]  /*01b0*/  USHF.R.U64 UR4, UR4, 0x2, UR5 ;  /* 0x0000000204047899 */ /* 0x008fe20008001205 */
[----:B------:R-:W-:Y:S02]  /*01c0*/  BSSY.RECONVERGENT B0, `(.L_x_4) ;  /* 0x000002e000007945 */ /* 0x000fe40003800200 */
[----:B------:R-:W-:-:S02]  /*01d0*/  ISETP.NE.U32.AND P0, PT, R8, 0x1, PT ;  /* 0x000000010800780c */ /* 0x000fc40003f05070 */
[----:B------:R-:W-:-:S11]  /*01e0*/  SHF.R.U32.HI R8, RZ, 0x1, R0 ;  /* 0x00000001ff087819 */ /* 0x000fd60000011600 */
[----:B0-----:R-:W-:Y:S05]  /*01f0*/  @P0 BRA `(.L_x_5) ;  /* 0x00000000007c0947 */ /* 0x001fea0003800000 */
[----:B------:R-:W-:-:S06]  /*0200*/  ULEA.HI UR5, UR9, 0xffffffff, URZ, 0x1f ;  /* 0xffffffff09057891 */ /* 0x000fcc000f8ff8ff */
[C---:B------:R-:W-:Y:S01]  /*0210*/  ISETP.GE.U32.AND P0, PT, R8.reuse, UR5, PT ;  /* 0x0000000508007c0c */ /* 0x040fe2000bf06070 */
[----:B------:R-:W-:-:S04]  /*0220*/  IMAD R8, R8, R11, R3 ;  /* 0x0000000b08087224 */ /* 0x000fc800078e0203 */
[----:B------:R-:W-:-:S04]  /*0230*/  IMAD R8, R11, UR9, R8 ;  /* 0x000000090b087c24 */ /* 0x000fc8000f8e0208 */
[C---:B------:R-:W-:Y:S01]  /*0240*/  VIADD R9, R8.reuse, 0x1 ;  /* 0x0000000108097836 */ /* 0x040fe20000000000 */
[----:B------:R-:W-:-:S03]  /*0250*/  IADD3 R6, P2, PT, R8, UR10, RZ ;  /* 0x0000000a08067c10 */ /* 0x000fc6000ff5e0ff */
[--C-:B------:R-:W-:Y:S02]  /*0260*/  @!P0 IMAD.IADD R10, R8, 0x1, R11.reuse ;  /* 0x00000001080a8824 */ /* 0x100fe400078e020b */
[C---:B------:R-:W-:Y:S02]  /*0270*/  @!P0 IMAD.IADD R12, R9.reuse, 0x1, R11 ;  /* 0x00000001090c8824 */ /* 0x040fe400078e020b */
[----:B------:R-:W-:Y:S01]  /*0280*/  IMAD.X R7, RZ, RZ, UR11, P2 ;  /* 0x0000000bff077e24 */ /* 0x000fe200090e06ff */
[----:B------:R-:W-:Y:S02]  /*0290*/  @!P0 IADD3 R10, P1, PT, R10, UR10, RZ ;  /* 0x0000000a0a0a8c10 */ /* 0x000fe4000ff3e0ff */
[----:B------:R-:W-:Y:S02]  /*02a0*/  IADD3 R8, P2, PT, R9, UR10, RZ ;  /* 0x0000000a09087c10 */ /* 0x000fe4000ff5e0ff */
[----:B------:R-:W-:Y:S01]  /*02b0*/  @!P0 IADD3 R12, P3, PT, R12, UR10, RZ ;  /* 0x0000000a0c0c8c10 */ /* 0x000fe2000ff7e0ff */
[----:B------:R-:W-:Y:S01]  /*02c0*/  @!P0 IMAD.X R11, RZ, RZ, UR11, P1 ;  /* 0x0000000bff0b8e24 */ /* 0x000fe200088e06ff */
[----:B------:R-:W2:Y:S01]  /*02d0*/  LDG.E.U8 R6, desc[UR6][R6.64] ;  /* 0x0000000606067981 */ /* 0x000ea2000c1e1100 */
[----:B------:R-:W-:-:S02]  /*02e0*/  IMAD.X R9, RZ, RZ, UR11, P2 ;  /* 0x0000000bff097e24 */ /* 0x000fc400090e06ff */
        /* <DEDUP_REMOVED lines=16> */
.L_x_5:
[----:B------:R-:W-:-:S04]  /*03f0*/  IMAD R8, R8, R11, R3 ;  /* 0x0000000b08087224 */ /* 0x000fc800078e0203 */
[----:B------:R-:W-:-:S05]  /*0400*/  IMAD R8, R11, UR9, R8 ;  /* 0x000000090b087c24 */ /* 0x000fca000f8e0208 */
[C---:B------:R-:W-:Y:S02]  /*0410*/  IADD3 R9, PT, PT, R8.reuse, 0x1, RZ ;  /* 0x0000000108097810 */ /* 0x040fe40007ffe0ff */
[----:B------:R-:W-:Y:S02]  /*0420*/  IADD3 R6, P0, PT, R8, UR10, RZ ;  /* 0x0000000a08067c10 */ /* 0x000fe4000ff1e0ff */
[----:B------:R-:W-:-:S03]  /*0430*/  IADD3 R8, P1, PT, R9, UR10, RZ ;  /* 0x0000000a09087c10 */ /* 0x000fc6000ff3e0ff */
[----:B------:R-:W-:Y:S02]  /*0440*/  IMAD.X R7, RZ, RZ, UR11, P0 ;  /* 0x0000000bff077e24 */ /* 0x000fe400080e06ff */
[----:B------:R-:W-:-:S03]  /*0450*/  IMAD.X R9, RZ, RZ, UR11, P1 ;  /* 0x0000000bff097e24 */ /* 0x000fc600088e06ff */
[----:B------:R-:W2:Y:S04]  /*0460*/  LDG.E.U8 R5, desc[UR6][R6.64] ;  /* 0x0000000606057981 */ /* 0x000ea8000c1e1100 */
[----:B------:R-:W2:Y:S02]  /*0470*/  LDG.E.U8 R8, desc[UR6][R8.64] ;  /* 0x0000000608087981 */ /* 0x000ea4000c1e1100 */
[----:B--2---:R-:W-:-:S04]  /*0480*/  IMAD R5, R8, 0x400, R5 ;  /* 0x0000040008057824 */ /* 0x004fc800078e0205 */
[----:B------:R-:W-:-:S07]  /*0490*/  IMAD.SHL.U32 R5, R5, 0x1000, RZ ;  /* 0x0000100005057824 */ /* 0x000fce00078e00ff */
.L_x_6:
[----:B------:R-:W-:Y:S05]  /*04a0*/  BSYNC.RECONVERGENT B0 ;  /* 0x0000000000007941 */ /* 0x000fea0003800200 */
.L_x_4:
[----:B------:R-:W-:Y:S01]  /*04b0*/  SHF.R.U32.HI R6, RZ, 0xa, R5 ;  /* 0x0000000aff067819 */ /* 0x000fe20000011605 */
[----:B------:R-:W0:Y:S01]  /*04c0*/  LDCU.64 UR12, c[0x3][0x8] ;  /* 0x00c00100ff0c77ac */ /* 0x000e220008000a00 */
[----:B-----5:R-:W-:Y:S01]  /*04d0*/  IMAD.SHL.U32 R2, R2, 0x4, RZ ;  /* 0x0000000402027824 */ /* 0x020fe200078e00ff */
[----:B------:R-:W-:Y:S01]  /*04e0*/  SHF.L.U32 R4, R4, 0x2, RZ ;  /* 0x0000000204047819 */ /* 0x000fe200000006ff */
[----:B------:R-:W-:Y:S01]  /*04f0*/  IMAD R3, R0, UR4, R3 ;  /* 0x0000000400037c24 */ /* 0x000fe2000f8e0203 */
[----:B------:R-:W-:Y:S01]  /*0500*/  LOP3.LUT R6, R6, 0x3ff, RZ, 0xc0, !PT ;  /* 0x000003ff06067812 */ /* 0x000fe200078ec0ff */
[----:B------:R-:W1:Y:S01]  /*0510*/  LDCU UR5, c[0x3][0x4] ;  /* 0x00c00080ff0577ac */ /* 0x000e620008000800 */
[--C-:B------:R-:W-:Y:S02]  /*0520*/  LOP3.LUT R2, R2, 0x3ff, R5.reuse, 0xf8, !PT ;  /* 0x000003ff02027812 */ /* 0x100fe400078ef805 */
[----:B------:R-:W-:Y:S01]  /*0530*/  LEA.HI R8, R5, 0xfffffe00, RZ, 0xc ;  /* 0xfffffe0005087811 */ /* 0x000fe200078f60ff */
[----:B------:R-:W2:Y:S01]  /*0540*/  LDCU.128 UR16, c[0x3][0x10] ;  /* 0x00c00200ff1077ac */ /* 0x000ea20008000c00 */
[----:B------:R-:W-:Y:S01]  /*0550*/  VIADD R6, R6, 0xfffffe00 ;  /* 0xfffffe0006067836 */ /* 0x000fe20000000000 */
[----:B------:R-:W-:Y:S01]  /*0560*/  LOP3.LUT R5, R4, 0x3ff, R5, 0xf8, !PT ;  /* 0x000003ff04057812 */ /* 0x000fe200078ef805 */
[----:B------:R-:W3:Y:S03]  /*0570*/  LDCU.64 UR14, c[0x3][0x20] ;  /* 0x00c00400ff0e77ac */ /* 0x000ee60008000a00 */
[----:B------:R-:W-:-:S02]  /*0580*/  I2FP.F32.S32 R7, R6 ;  /* 0x0000000600077245 */ /* 0x000fc40000201400 */
[----:B------:R-:W-:Y:S02]  /*0590*/  I2FP.F32.U32 R6, R2 ;  /* 0x0000000200067245 */ /* 0x000fe40000201000 */
[----:B------:R-:W-:Y:S01]  /*05a0*/  I2FP.F32.U32 R5, R5 ;  /* 0x0000000500057245 */ /* 0x000fe20000201000 */
[----:B0-----:R-:W-:Y:S01]  /*05b0*/  FMUL R9, R7, UR12 ;  /* 0x0000000c07097c20 */ /* 0x001fe20008400000 */
[----:B------:R-:W-:-:S03]  /*05c0*/  I2FP.F32.S32 R2, R8 ;  /* 0x0000000800027245 */ /* 0x000fc60000201400 */
[--C-:B-1----:R-:W-:Y:S01]  /*05d0*/  FFMA R11, R6, UR5, R9.reuse ;  /* 0x00000005060b7c23 */ /* 0x102fe20008000009 */
[----:B------:R-:W-:Y:S01]  /*05e0*/  FFMA R9, R5, UR5, R9 ;  /* 0x0000000505097c23 */ /* 0x000fe20008000009 */
[C---:B--2---:R-:W-:Y:S02]  /*05f0*/  FMUL R8, R7.reuse, UR17 ;  /* 0x0000001107087c20 */ /* 0x044fe40008400000 */
[C---:B------:R-:W-:Y:S01]  /*0600*/  FFMA R11, R2.reuse, UR13, R11 ;  /* 0x0000000d020b7c23 */ /* 0x040fe2000800000b */
[----:B------:R-:W-:Y:S01]  /*0610*/  FFMA R4, R2, UR13, R9 ;  /* 0x0000000d02047c23 */ /* 0x000fe20008000009 */
[----:B------:R-:W-:Y:S01]  /*0620*/  FFMA R9, R6, UR16, R8 ;  /* 0x0000001006097c23 */ /* 0x000fe20008000008 */
[----:B---3--:R-:W-:Y:S02]  /*0630*/  FMUL R7, R7, UR14 ;  /* 0x0000000e07077c20 */ /* 0x008fe40008400000 */
[----:B------:R-:W-:Y:S01]  /*0640*/  FMNMX R11, RZ, R11, !PT ;  /* 0x0000000bff0b7209 */ /* 0x000fe20007800000 */
[----:B------:R-:W-:-:S03]  /*0650*/  FFMA R9, R2, UR18, R9 ;  /* 0x0000001202097c23 */ /* 0x000fc60008000009 */
[----:B------:R-:W-:Y:S02]  /*0660*/  FMNMX R10, R11, 1023, PT ;  /* 0x447fc0000b0a7809 */ /* 0x000fe40003800000 */
[----:B------:R-:W-:Y:S02]  /*0670*/  FMNMX R11, RZ, R4, !PT ;  /* 0x00000004ff0b7209 */ /* 0x000fe40007800000 */
[----:B------:R-:W-:Y:S01]  /*0680*/  FMNMX R9, RZ, R9, !PT ;  /* 0x00000009ff097209 */ /* 0x000fe20007800000 */
[----:B------:R-:W0:Y:S01]  /*0690*/  F2I.U32.TRUNC.NTZ R4, R10 ;  /* 0x0000000a00047305 */ /* 0x000e22000020f000 */
[----:B------:R-:W-:Y:S01]  /*06a0*/  FMNMX R13, R11, 1023, PT ;  /* 0x447fc0000b0d7809 */ /* 0x000fe20003800000 */
[--C-:B------:R-:W-:Y:S01]  /*06b0*/  FFMA R11, R6, UR19, R7.reuse ;  /* 0x00000013060b7c23 */ /* 0x100fe20008000007 */
[----:B------:R-:W-:Y:S01]  /*06c0*/  FMNMX R12, R9, 1023, PT ;  /* 0x447fc000090c7809 */ /* 0x000fe20003800000 */
[C---:B------:R-:W-:Y:S01]  /*06d0*/  FFMA R9, R5.reuse, UR16, R8 ;  /* 0x0000001005097c23 */ /* 0x040fe20008000008 */
[----:B------:R-:W-:Y:S01]  /*06e0*/  FFMA R5, R5, UR19, R7 ;  /* 0x0000001305057c23 */ /* 0x000fe20008000007 */
[C---:B------:R-:W-:Y:S01]  /*06f0*/  FFMA R11, R2.reuse, UR15, R11 ;  /* 0x0000000f020b7c23 */ /* 0x040fe2000800000b */
[----:B------:R-:W1:Y:S01]  /*0700*/  LDC.64 R6, c[0x0][0x390] ;  /* 0x0000e400ff067b82 */ /* 0x000e620000000a00 */
[C---:B------:R-:W-:Y:S01]  /*0710*/  FFMA R9, R2.reuse, UR18, R9 ;  /* 0x0000001202097c23 */ /* 0x040fe20008000009 */
[----:B------:R-:W-:Y:S01]  /*0720*/  FFMA R5, R2, UR15, R5 ;  /* 0x0000000f02057c23 */ /* 0x000fe20008000005 */
[----:B------:R-:W2:Y:S01]  /*0730*/  F2I.U32.TRUNC.NTZ R12, R12 ;  /* 0x0000000c000c7305 */ /* 0x000ea2000020f000 */
[----:B------:R-:W-:-:S02]  /*0740*/  FMNMX R11, RZ, R11, !PT ;  /* 0x0000000bff0b7209 */ /* 0x000fc40007800000 */
[----:B------:R-:W-:Y:S02]  /*0750*/  FMNMX R9, RZ, R9, !PT ;  /* 0x00000009ff097209 */ /* 0x000fe40007800000 */
[----:B------:R-:W-:Y:S02]  /*0760*/  FMNMX R5, RZ, R5, !PT ;  /* 0x00000005ff057209 */ /* 0x000fe40007800000 */
[----:B------:R-:W-:Y:S01]  /*0770*/  FMNMX R9, R9, 1023, PT ;  /* 0x447fc00009097809 */ /* 0x000fe20003800000 */
[----:B------:R-:W3:Y:S01]  /*0780*/  F2I.U32.TRUNC.NTZ R13, R13 ;  /* 0x0000000d000d7305 */ /* 0x000ee2000020f000 */
[----:B------:R-:W-:Y:S02]  /*0790*/  FMNMX R11, R11, 1023, PT ;  /* 0x447fc0000b0b7809 */ /* 0x000fe40003800000 */
[----:B------:R-:W-:Y:S02]  /*07a0*/  FMNMX R2, R5, 1023, PT ;  /* 0x447fc00005027809 */ /* 0x000fe40003800000 */
[----:B0-----:R-:W-:Y:S01]  /*07b0*/  SHF.R.U32.HI R4, RZ, 0x2, R4 ;  /* 0x00000002ff047819 */ /* 0x001fe20000011604 */
[----:B--2---:R-:W-:-:S02]  /*07c0*/  IMAD.SHL.U32 R5, R12, 0x40, RZ ;  /* 0x000000400c057824 */ /* 0x004fc400078e00ff */
[----:B------:R-:W0:Y:S03]  /*07d0*/  F2I.U32.TRUNC.NTZ R9, R9 ;  /* 0x0000000900097305 */ /* 0x000e26000020f000 */
[----:B------:R-:W-:Y:S02]  /*07e0*/  LOP3.LUT R4, R4, 0xffffff00, R5, 0xf8, !PT ;  /* 0xffffff0004047812 */ /* 0x000fe400078ef805 */
[----:B---3--:R-:W-:-:S03]  /*07f0*/  SHF.R.U32.HI R13, RZ, 0x2, R13 ;  /* 0x00000002ff0d7819 */ /* 0x008fc6000001160d */
[----:B------:R-:W2:Y:S01]  /*0800*/  F2I.U32.TRUNC.NTZ R11, R11 ;  /* 0x0000000b000b7305 */ /* 0x000ea2000020f000 */
[----:B0-----:R-:W-:-:S07]  /*0810*/  IMAD.SHL.U32 R8, R9, 0x40, RZ ;  /* 0x0000004009087824 */ /* 0x001fce00078e00ff */
[----:B------:R-:W0:Y:S01]  /*0820*/  F2I.U32.TRUNC.NTZ R2, R2 ;  /* 0x0000000200027305 */ /* 0x000e22000020f000 */
[----:B------:R-:W-:Y:S01]  /*0830*/  VIADD R9, R3, 0x1 ;  /* 0x0000000103097836 */ /* 0x000fe20000000000 */
[----:B------:R-:W-:Y:S01]  /*0840*/  LOP3.LUT R8, R13, 0xffffff00, R8, 0xf8, !PT ;  /* 0xffffff000d087812 */ /* 0x000fe200078ef808 */
[----:B--2---:R-:W-:-:S05]  /*0850*/  IMAD.SHL.U32 R11, R11, 0x4000, RZ ;  /* 0x000040000b0b7824 */ /* 0x004fca00078e00ff */
[----:B------:R-:W-:Y:S01]  /*0860*/  LOP3.LUT R11, R4, 0xffff0000, R11, 0xf8, !PT ;  /* 0xffff0000040b7812 */ /* 0x000fe200078ef80b */
[----:B0-----:R-:W-:Y:S02]  /*0870*/  IMAD.SHL.U32 R5, R2, 0x4000, RZ ;  /* 0x0000400002057824 */ /* 0x001fe400078e00ff */
[----:B-1----:R-:W-:-:S03]  /*0880*/  IMAD.WIDE.U32 R2, R3, 0x4, R6 ;  /* 0x0000000403027825 */ /* 0x002fc600078e0006 */
[----:B------:R-:W-:Y:S01]  /*0890*/  LOP3.LUT R5, R8, 0xffff0000, R5, 0xf8, !PT ;  /* 0xffff000008057812 */ /* 0x000fe200078ef805 */
[----:B------:R-:W-:Y:S01]  /*08a0*/  IMAD.WIDE.U32 R6, R9, 0x4, R6 ;  /* 0x0000000409067825 */ /* 0x000fe200078e0006 */
[----:B------:R-:W-:Y:S04]  /*08b0*/  STG.E desc[UR6][R2.64], R11 ;  /* 0x0000000b02007986 */ /* 0x000fe8000c101906 */
[----:B------:R-:W-:Y:S01]  /*08c0*/  STG.E desc[UR6][R6.64], R5 ;  /* 0x0000000506007986 */ /* 0x000fe2000c101906 */
[----:B------:R-:W-:Y:S05]  /*08d0*/  EXIT ;  /* 0x000000000000794d */ /* 0x000fea0003800000 */
.L_x_7:
        /* <DEDUP_REMOVED lines=10> */
.L_x_13:


//--------------------- .text._Z16NV12ToRGB_drvapiPjmS_mjj --------------------------
	.section	.text._Z16NV12ToRGB_drvapiPjmS_mjj,"ax",@progbits
	.align	128
        .global         _Z16NV12ToRGB_drvapiPjmS_mjj
        .type           _Z16NV12ToRGB_drvapiPjmS_mjj,@function
        .size           _Z16NV12ToRGB_drvapiPjmS_mjj,(.L_x_14 - _Z16NV12ToRGB_drvapiPjmS_mjj)
        .other          _Z16NV12ToRGB_drvapiPjmS_mjj,@"STO_CUDA_ENTRY STV_DEFAULT"
_Z16NV12ToRGB_drvapiPjmS_mjj:
.text._Z16NV12ToRGB_drvapiPjmS_mjj:
[----:B------:R-:W-:Y:S01]  /*0000*/  LDC R1, c[0x0][0x37c] ;  /* 0x0000df00ff017b82 */ /* 0x000fe20000000800 */
[----:B------:R-:W0:Y:S07]  /*0010*/  S2R R2, SR_TID.Y ;  /* 0x0000000000027919 */ /* 0x000e2e0000002200 */
[----:B------:R-:W1:Y:S01]  /*0020*/  LDC R0, c[0x0][0x360] ;  /* 0x0000d800ff007b82 */ /* 0x000e620000000800 */
[----:B------:R-:W2:Y:S01]  /*0030*/  LDCU.64 UR10, c[0x0][0x3a0] ;  /* 0x00007400ff0a77ac */ /* 0x000ea20008000a00 */
[----:B------:R-:W1:Y:S06]  /*0040*/  S2R R3, SR_TID.X ;  /* 0x0000000000037919 */ /* 0x000e6c0000002100 */
[----:B------:R-:W0:Y:S08]  /*0050*/  S2UR UR5, SR_CTAID.Y ;  /* 0x00000000000579c3 */ /* 0x000e300000002600 */
[----:B------:R-:W0:Y:S08]  /*0060*/  LDC R5, c[0x0][0x364] ;  /* 0x0000d900ff057b82 */ /* 0x000e300000000800 */
[----:B------:R-:W1:Y:S01]  /*0070*/  S2UR UR4, SR_CTAID.X ;  /* 0x00000000000479c3 */ /* 0x000e620000002500 */
[----:B0-----:R-:W-:-:S05]  /*0080*/  IMAD R5, R5, UR5, R2 ;  /* 0x0000000505057c24 */ /* 0x001fca000f8e0202 */
[----:B--2---:R-:W-:Y:S01]  /*0090*/  ISETP.GE.U32.AND P0, PT, R5, UR11, PT ;  /* 0x0000000b05007c0c */ /* 0x004fe2000bf06070 */
[----:B-1----:R-:W-:-:S05]  /*00a0*/  IMAD R0, R0, UR4, R3 ;  /* 0x0000000400007c24 */ /* 0x002fca000f8e0203 */
[----:B------:R-:W-:-:S13]  /*00b0*/  ISETP.GE.U32.OR P0, PT, R0, UR10, P0 ;  /* 0x0000000a00007c0c */ /* 0x000fda0008706470 */
[----:B------:R-:W-:Y:S05]  /*00c0*/  @P0 EXIT ;  /* 0x000000000000094d */ /* 0x000fea0003800000 */
[----:B------:R-:W0:Y:S01]  /*00d0*/  LDCU.128 UR12, c[0x0][0x380] ;  /* 0x00007000ff0c77ac */ /* 0x000e220008000c00 */
[----:B------:R-:W-:Y:S01]  /*00e0*/  LOP3.LUT R4, R0, 0x1, RZ, 0xc0, !PT ;  /* 0x0000000100047812 */ /* 0x000fe200078ec0ff */
[----:B------:R-:W1:Y:S01]  /*00f0*/  LDCU.64 UR8, c[0x0][0x358] ;  /* 0x00006b00ff0877ac */ /* 0x000e620008000a00 */
[----:B------:R-:W2:Y:S01]  /*0100*/  LDCU.64 UR4, c[0x0][0x380] ;  /* 0x00007000ff0477ac */ /* 0x000ea20008000a00 */
[----:B0-----:R-:W-:-:S05]  /*0110*/  IMAD R3, R5, UR14, R0 ;  /* 0x0000000e05037c24 */ /* 0x001fca000f8e0200 */
[----:B------:R-:W-:-:S04]  /*0120*/  IADD3 R2, P0, PT, R3, UR12, RZ ;  /* 0x0000000c03027c10 */ /* 0x000fc8000ff1e0ff */
[----:B------:R-:W-:Y:S02]  /*0130*/  LEA.HI.X.SX32 R3, R3, UR13, 0x1, P0 ;  /* 0x0000000d03037c11 */ /* 0x000fe400080f0eff */
[----:B------:R-:W-:Y:S01]  /*0140*/  ISETP.NE.U32.AND P0, PT, R4, 0x1, PT ;  /* 0x000000010400780c */ /* 0x000fe20003f05070 */
[----:B--2---:R-:W-:Y:S02]  /*0150*/  UIMAD.WIDE.U32 UR4, UR11, UR14, UR4 ;  /* 0x0000000e0b0472a5 */ /* 0x004fe4000f8e0004 */
[----:B-1----:R-:W2:Y:S02]  /*0160*/  LDG.E.U8 R2, desc[UR8][R2.64] ;  /* 0x0000000802027981 */ /* 0x002ea4000c1e1100 */
[----:B------:R-:W-:-:S08]  /*0170*/  UIMAD UR6, UR11, UR15, UR5 ;  /* 0x0000000f0b0672a4 */ /* 0x000fd0000f8e0205 */
[----:B------:R-:W-:-:S05]  /*0180*/  @P0 SHF.R.U32.HI R7, RZ, 0x1, R5 ;  /* 0x00000001ff070819 */ /* 0x000fca0000011605 */
[----:B------:R-:W-:-:S05]  /*0190*/  @P0 IMAD R7, R7, UR14, R0 ;  /* 0x0000000e07070c24 */ /* 0x000fca000f8e0200 */
[----:B------:R-:W-:-:S04]  /*01a0*/  @P0 IADD3 R6, P1, PT, R7, UR4, RZ ;  /* 0x0000000407060c10 */ /* 0x000fc8000ff3e0ff */
[----:B------:R-:W-:-:S05]  /*01b0*/  @P0 LEA.HI.X.SX32 R7, R7, UR6, 0x1, P1 ;  /* 0x0000000607070c11 */ /* 0x000fca00088f0eff */
[----:B------:R0:W5:Y:S04]  /*01c0*/  @P0 LDG.E.U8 R8, desc[UR8][R6.64] ;  /* 0x0000000806080981 */ /* 0x000168000c1e1100 */
[----:B------:R0:W5:Y:S01]  /*01d0*/  @P0 LDG.E.U8 R9, desc[UR8][R6.64+0x1] ;  /* 0x0000010806090981 */ /* 0x000162000c1e1100 */
[----:B------:R-:W-:Y:S01]  /*01e0*/  BSSY.RECONVERGENT B0, `(.L_x_8) ;  /* 0x000000c000007945 */ /* 0x000fe20003800200 */
[----:B--2---:R-:W1:Y:S03]  /*01f0*/  I2F.F64.U16 R2, R2 ;  /* 0x0000000200027312 */ /* 0x004e660000101800 */
[----:B0-----:R-:W-:Y:S05]  /*0200*/  @P0 BRA `(.L_x_9) ;  /* 0x0000000000240947 */ /* 0x001fea0003800000 */
[----:B------:R-:W-:-:S04]  /*0210*/  LOP3.LUT R4, R0, 0x80000001, RZ, 0xc0, !PT ;  /* 0x8000000100047812 */ /* 0x000fc800078ec0ff */
[----:B------:R-:W-:-:S13]  /*0220*/  ISETP.NE.AND P0, PT, R4, 0x1, PT ;  /* 0x000000010400780c */ /* 0x000fda0003f05270 */
[----:B------:R-:W-:Y:S05]  /*0230*/  @P0 BRA `(.L_x_9) ;  /* 0x0000000000180947 */ /* 0x000fea0003800000 */
[----:B------:R-:W-:-:S05]  /*0240*/  SHF.R.U32.HI R7, RZ, 0x1, R5 ;  /* 0x00000001ff077819 */ /* 0x000fca0000011605 */
[----:B------:R-:W-:-:S05]  /*0250*/  IMAD R7, R7, UR14, R0 ;  /* 0x0000000e07077c24 */ /* 0x000fca000f8e0200 */
[----:B------:R-:W-:-:S04]  /*0260*/  IADD3 R6, P0, PT, R7, UR4, RZ ;  /* 0x0000000407067c10 */ /* 0x000fc8000ff1e0ff */
[----:B------:R-:W-:-:S05]  /*0270*/  LEA.HI.X.SX32 R7, R7, UR6, 0x1, P0 ;  /* 0x0000000607077c11 */ /* 0x000fca00080f0eff */
[----:B-----5:R0:W5:Y:S04]  /*0280*/  LDG.E.U8 R8, desc[UR8][R6.64+-0x1] ;  /* 0xffffff0806087981 */ /* 0x020168000c1e1100 */
[----:B------:R0:W5:Y:S02]  /*0290*/  LDG.E.U8 R9, desc[UR8][R6.64] ;  /* 0x0000000806097981 */ /* 0x000164000c1e1100 */
.L_x_9:
[----:B------:R-:W-:Y:S05]  /*02a0*/  BSYNC.RECONVERGENT B0 ;  /* 0x0000000000007941 */ /* 0x000fea0003800200 */
.L_x_8:
[----:B-----5:R-:W-:Y:S01]  /*02b0*/  LOP3.LUT R8, R8, 0xff, RZ, 0xc0, !PT ;  /* 0x000000ff08087812 */ /* 0x020fe200078ec0ff */
[----:B------:R-:W-:Y:S01]  /*02c0*/  UMOV UR16, 0xd5e4a383 ;  /* 0xd5e4a38300107882 */ /* 0x000fe20000000000 */
[----:B------:R-:W-:Y:S01]  /*02d0*/  LOP3.LUT R9, R9, 0xff, RZ, 0xc0, !PT ;  /* 0x000000ff09097812 */ /* 0x000fe200078ec0ff */
[----:B------:R-:W-:Y:S01]  /*02e0*/  UMOV UR17, 0x3fd60639 ;  /* 0x3fd6063900117882 */ /* 0x000fe20000000000 */
[----:B------:R-:W-:Y:S01]  /*02f0*/  UMOV UR12, 0x8d4fdf3b ;  /* 0x8d4fdf3b000c7882 */ /* 0x000fe20000000000 */
[----:B------:R-:W-:Y:S01]  /*0300*/  VIADD R10, R8, 0xffffff80 ;  /* 0xffffff80080a7836 */ /* 0x000fe20000000000 */
[----:B------:R-:W-:Y:S01]  /*0310*/  UMOV UR13, 0x3ff66e97 ;  /* 0x3ff66e97000d7882 */ /* 0x000fe20000000000 */
[----:B0-----:R-:W-:Y:S02]  /*0320*/  VIADD R6, R9, 0xffffff80 ;  /* 0xffffff8009067836 */ /* 0x001fe40000000000 */
[----:B------:R-:W-:Y:S02]  /*0330*/  IMAD R0, R5, UR10, R0 ;  /* 0x0000000a05007c24 */ /* 0x000fe4000f8e0200 */
[----:B------:R-:W1:Y:S02]  /*0340*/  I2F.F64 R10, R10 ;  /* 0x0000000a000a7312 */ /* 0x000e640000201c00 */
[----:B------:R-:W-:-:S04]  /*0350*/  IMAD R0, R0, 0x3, RZ ;  /* 0x0000000300007824 */ /* 0x000fc800078e02ff */
[C---:B------:R-:W-:Y:S02]  /*0360*/  VIADD R4, R0.reuse, 0x2 ;  /* 0x0000000200047836 */ /* 0x040fe40000000000 */
[----:B------:R-:W0:Y:S01]  /*0370*/  I2F.F64 R6, R6 ;  /* 0x0000000600067312 */ /* 0x000e220000201c00 */
[--C-:B-1----:R-:W-:Y:S01]  /*0380*/  DFMA R12, R10, -UR16, R2.reuse ;  /* 0x800000100a0c7c2b */ /* 0x102fe20008000002 */
[----:B------:R-:W-:Y:S01]  /*0390*/  UMOV UR16, 0x21187e7c ;  /* 0x21187e7c00107882 */ /* 0x000fe20000000000 */
[----:B------:R-:W-:Y:S01]  /*03a0*/  UMOV UR17, 0x3fe6da3c ;  /* 0x3fe6da3c00117882 */ /* 0x000fe20000000000 */
[C---:B0-----:R-:W-:Y:S01]  /*03b0*/  DFMA R8, R6.reuse, UR12, R2 ;  /* 0x0000000c06087c2b */ /* 0x041fe20008000002 */
[----:B------:R-:W0:Y:S04]  /*03c0*/  LDCU.64 UR12, c[0x0][0x390] ;  /* 0x00007200ff0c77ac */ /* 0x000e280008000a00 */
[----:B------:R-:W-:Y:S01]  /*03d0*/  DFMA R12, R6, -UR16, R12 ;  /* 0x80000010060c7c2b */ /* 0x000fe2000800000c */
[----:B------:R-:W-:Y:S01]  /*03e0*/  VIADD R6, R0, 0x1 ;  /* 0x0000000100067836 */ /* 0x000fe20000000000 */
[----:B------:R-:W-:Y:S01]  /*03f0*/  UMOV UR16, 0xac083127 ;  /* 0xac08312700107882 */ /* 0x000fe20000000000 */
[----:B------:R-:W-:Y:S01]  /*0400*/  UMOV UR17, 0x3ffc5a1c ;  /* 0x3ffc5a1c00117882 */ /* 0x000fe20000000000 */
[----:B------:R1:W2:Y:S01]  /*0410*/  F2I.U32.F64.TRUNC R15, R8 ;  /* 0x00000008000f7311 */ /* 0x0002a2000030d000 */
[----:B------:R-:W-:-:S07]  /*0420*/  DFMA R2, R10, UR16, R2 ;  /* 0x000000100a027c2b */ /* 0x000fce0008000002 */
[----:B------:R-:W3:Y:S01]  /*0430*/  F2I.U32.F64.TRUNC R13, R12 ;  /* 0x0000000c000d7311 */ /* 0x000ee2000030d000 */
[----:B0-----:R-:W-:Y:S02]  /*0440*/  IADD3 R4, P0, PT, R4, UR12, RZ ;  /* 0x0000000c04047c10 */ /* 0x001fe4000ff1e0ff */
[----:B------:R-:W-:-:S05]  /*0450*/  IADD3 R6, P1, PT, R6, UR12, RZ ;  /* 0x0000000c06067c10 */ /* 0x000fca000ff3e0ff */
[----:B------:R-:W0:Y:S01]  /*0460*/  F2I.U32.F64.TRUNC R3, R2 ;  /* 0x0000000200037311 */ /* 0x000e22000030d000 */
[----:B-1----:R-:W-:Y:S01]  /*0470*/  IADD3 R8, P2, PT, R0, UR12, RZ ;  /* 0x0000000c00087c10 */ /* 0x002fe2000ff5e0ff */
[----:B------:R-:W-:Y:S02]  /*0480*/  IMAD.X R5, RZ, RZ, UR13, P0 ;  /* 0x0000000dff057e24 */ /* 0x000fe400080e06ff */
[----:B------:R-:W-:Y:S02]  /*0490*/  IMAD.X R7, RZ, RZ, UR13, P1 ;  /* 0x0000000dff077e24 */ /* 0x000fe400088e06ff */
[----:B------:R-:W-:Y:S01]  /*04a0*/  IMAD.X R9, RZ, RZ, UR13, P2 ;  /* 0x0000000dff097e24 */ /* 0x000fe200090e06ff */
[----:B--2---:R-:W-:Y:S04]  /*04b0*/  STG.E.U8 desc[UR8][R4.64], R15 ;  /* 0x0000000f04007986 */ /* 0x004fe8000c101108 */
[----:B---3--:R-:W-:Y:S04]  /*04c0*/  STG.E.U8 desc[UR8][R6.64], R13 ;  /* 0x0000000d06007986 */ /* 0x008fe8000c101108 */
[----:B0-----:R-:W-:Y:S01]  /*04d0*/  STG.E.U8 desc[UR8][R8.64], R3 ;  /* 0x0000000308007986 */ /* 0x001fe2000c101108 */
[----:B------:R-:W-:Y:S05]  /*04e0*/  EXIT ;  /* 0x000000000000794d */ /* 0x000fea0003800000 */
.L_x_10:
        /* <DEDUP_REMOVED lines=9> */
.L_x_14:


//--------------------- .text._Z9addKernelPiPKiS1_ --------------------------
	.section	.text._Z9addKernelPiPKiS1_,"ax",@progbits
	.align	128
        .global         _Z9addKernelPiPKiS1_
        .type           _Z9addKernelPiPKiS1_,@function
        .size           _Z9addKernelPiPKiS1_,(.L_x_15 - _Z9addKernelPiPKiS1_)
        .other          _Z9addKernelPiPKiS1_,@"STO_CUDA_ENTRY STV_DEFAULT"
_Z9addKernelPiPKiS1_:
.text._Z9addKernelPiPKiS1_:
[----:B------:R-:W-:Y:S01]  /*0000*/  LDC R1, c[0x0][0x37c] ;  /* 0x0000df00ff017b82 */ /* 0x000fe20000000800 */
[----:B------:R-:W0:Y:S07]  /*0010*/  S2R R9, SR_TID.X ;  /* 0x0000000000097919 */ /* 0x000e2e0000002100 */
[----:B------:R-:W0:Y:S01]  /*0020*/  LDC.64 R2, c[0x0][0x388] ;  /* 0x0000e200ff027b82 */ /* 0x000e220000000a00 */
[----:B------:R-:W1:Y:S07]  /*0030*/  LDCU.64 UR4, c[0x0][0x358] ;  /* 0x00006b00ff0477ac */ /* 0x000e6e0008000a00 */
[----:B------:R-:W2:Y:S08]  /*0040*/  LDC.64 R4, c[0x0][0x390] ;  /* 0x0000e400ff047b82 */ /* 0x000eb00000000a00 */
[----:B------:R-:W3:Y:S01]  /*0050*/  LDC.64 R6, c[0x0][0x380] ;  /* 0x0000e000ff067b82 */ /* 0x000ee20000000a00 */
[----:B0-----:R-:W-:-:S04]  /*0060*/  IMAD.WIDE.U32 R2, R9, 0x4, R2 ;  /* 0x0000000409027825 */ /* 0x001fc800078e0002 */
[C---:B--2---:R-:W-:Y:S02]  /*0070*/  IMAD.WIDE.U32 R4, R9.reuse, 0x4, R4 ;  /* 0x0000000409047825 */ /* 0x044fe400078e0004 */
[----:B-1----:R-:W2:Y:S04]  /*0080*/  LDG.E R2, desc[UR4][R2.64] ;  /* 0x0000000402027981 */ /* 0x002ea8000c1e1900 */
[----:B------:R-:W2:Y:S01]  /*0090*/  LDG.E R5, desc[UR4][R4.64] ;  /* 0x0000000404057981 */ /* 0x000ea2000c1e1900 */
[----:B---3--:R-:W-:Y:S01]  /*00a0*/  IMAD.WIDE.U32 R6, R9, 0x4, R6 ;  /* 0x0000000409067825 */ /* 0x008fe200078e0006 */
[----:B--2---:R-:W-:-:S05]  /*00b0*/  IADD3 R9, PT, PT, R2, R5, RZ ;  /* 0x0000000502097210 */ /* 0x004fca0007ffe0ff */
[----:B------:R-:W-:Y:S01]  /*00c0*/  STG.E desc[UR4][R6.64], R9 ;  /* 0x0000000906007986 */ /* 0x000fe2000c101904 */
[----:B------:R-:W-:Y:S05]  /*00d0*/  EXIT ;  /* 0x000000000000794d */ /* 0x000fea0003800000 */
.L_x_11:
        /* <DEDUP_REMOVED lines=10> */
.L_x_15:


//--------------------- .nv.shared.reserved.0     --------------------------
	.section	.nv.shared.reserved.0,"aw",@nobits
	.weak		__nv_reservedSMEM_offset_0_alias
	.size		__nv_reservedSMEM_offset_0_alias, 0, 64
	.other		__nv_reservedSMEM_offset_0_alias,@"STO_CUDA_RESERVED_SHARED STV_DEFAULT"
__nv_reservedSMEM_offset_0_alias:
	.zero		0
	.zero		64


//--------------------- .nv.constant0._Z17NV12ToRGB_drvapi2PjmS_mjj --------------------------
	.section	.nv.constant0._Z17NV12ToRGB_drvapi2PjmS_mjj,"a",@progbits
	.sectionflags	@""
	.align	4
.nv.constant0._Z17NV12ToRGB_drvapi2PjmS_mjj:
	.zero		936


//--------------------- .nv.constant0._Z17NV12ToARGB_drvapiPjmS_mjj --------------------------
	.section	.nv.constant0._Z17NV12ToARGB_drvapiPjmS_mjj,"a",@progbits
	.sectionflags	@""
	.align	4
.nv.constant0._Z17NV12ToARGB_drvapiPjmS_mjj:
	.zero		936


//--------------------- .nv.constant0._Z16NV12ToRGB_drvapiPjmS_mjj --------------------------
	.section	.nv.constant0._Z16NV12ToRGB_drvapiPjmS_mjj,"a",@progbits
	.sectionflags	@""
	.align	4
.nv.constant0._Z16NV12ToRGB_drvapiPjmS_mjj:
	.zero		936


//--------------------- .nv.constant0._Z9addKernelPiPKiS1_ --------------------------
	.section	.nv.constant0._Z9addKernelPiPKiS1_,"a",@progbits
	.sectionflags	@""
	.align	4
.nv.constant0._Z9addKernelPiPKiS1_:
	.zero		920


//--------------------- SYMBOLS --------------------------

	.type		.nv.reservedSmem.offset0,@object
	.size		.nv.reservedSmem.offset0,0x4
